def attn_fwd(
    Q,
    K,
    V,
    Out,
    Lse,
    sm_scale,
    stride_qz,
    stride_qh,
    stride_qm,
    stride_qk,
    stride_kz,
    stride_kh,
    stride_kn,
    stride_kk,
    stride_vz,
    stride_vh,
    stride_vn,
    stride_vk,
    stride_oz,
    stride_oh,
    stride_om,
    stride_ok,
    seqlen_q,
    seqlen_k,
    BLOCK_M: tl.constexpr,
    BLOCK_N: tl.constexpr,
    HEAD_DIM: tl.constexpr,
    CAUSAL: tl.constexpr,
):
    start_m = tl.program_id(0)
    off_hz = tl.program_id(1)
    q_off = off_hz * stride_qh
    k_off = off_hz * stride_kh
    v_off = off_hz * stride_vh
    offs_m = start_m * BLOCK_M + tl.arange(0, BLOCK_M)
    offs_d = tl.arange(0, HEAD_DIM)
    offs_n = tl.arange(0, BLOCK_N)
    q_ptrs = Q + q_off + offs_m[:, None] * stride_qm + offs_d[None, :] * stride_qk
    k_ptrs = K + k_off + offs_d[:, None] * stride_kk + offs_n[None, :] * stride_kn
    v_ptrs = V + v_off + offs_n[:, None] * stride_vn + offs_d[None, :] * stride_vk
    m_i = tl.full([BLOCK_M], float("-inf"), dtype=tl.float32)
    l_i = tl.zeros([BLOCK_M], dtype=tl.float32) + 1.0
    acc = tl.zeros([BLOCK_M, HEAD_DIM], dtype=tl.float32)
    q = tl.load(q_ptrs)
    acc, l_i, m_i = _attn_fwd_inner(
        acc,
        l_i,
        m_i,
        q,
        k_ptrs,
        v_ptrs,
        sm_scale,
        stride_kn,
        stride_vn,
        start_m,
        seqlen_k,
        BLOCK_M,
        BLOCK_N,
        HEAD_DIM,
        CAUSAL,
    )
    acc = acc / l_i[:, None]
    lse = m_i + tl.math.log2(l_i) / 1.4426950408889634
    o_ptrs = (
        Out
        + off_hz * stride_oh
        + offs_m[:, None] * stride_om
        + offs_d[None, :] * stride_ok
    )
    tl.store(o_ptrs, acc.to(Out.dtype.element_ty))
    tl.store(Lse + off_hz * seqlen_q + offs_m, lse)

# config = {"BLOCK_M": 256, "BLOCK_N": 16, "HEAD_DIM": 16, "arch": "sm_100", "causal": true, "dtype": "bf16", "num_stages": 2, "num_warps": 8}
# arch = sm_100


// ===== COMPILED SASS (sm_100a) =====

	.target	sm_100a

	.elftype	@"ET_EXEC"


//--------------------- .note.nv.tkinfo           --------------------------
	.section	.note.nv.tkinfo,"",@"SHT_NOTE"
	.sectionflags	@"SHF_NOTE_NV_TKINFO"
	.tkinfo
        /*0018*/ 	.word	0x00000081
        /*0030*/ 	.string	""
        /*0030*/ 	.string	"ptxas-blackwell"
        /*0030*/ 	.string	"Cuda compilation tools, release 12.9, V12.9.86"
        /*0030*/ 	.string	"Build cuda_12.9.r12.9/compiler.36037853_0"
        /*0030*/ 	.string	"-v  -suppress-debug-info  -lineinfo  -arch sm_100a "



//--------------------- .note.nv.cuver            --------------------------
	.section	.note.nv.cuver,"",@"SHT_NOTE"
	.sectionflags	@"SHF_NOTE_NV_CUVER"
        /*0018*/ 	.short	0x0001
        /*001a*/ 	.short	0x0064
        /*001c*/ 	.short	0x0001
        /*001e*/ 	.short	0x0000
        /*0020*/ 	.short	0x0001
        /*0022*/ 	.short	0x0000


//--------------------- .nv.info                  --------------------------
	.section	.nv.info,"",@"SHT_CUDA_INFO"
	.align	4


	//----- nvinfo : EIATTR_REGCOUNT
	.align		4
        /*0000*/ 	.byte	0x04, 0x2f
        /*0002*/ 	.short	(.L_5 - .L_4)
	.align		4
.L_4:
        /*0004*/ 	.word	index@(attn_fwd)
        /*0008*/ 	.word	0x0000003a


	//----- nvinfo : EIATTR_FRAME_SIZE
	.align		4
.L_5:
        /*000c*/ 	.byte	0x04, 0x11
        /*000e*/ 	.short	(.L_7 - .L_6)
	.align		4
.L_6:
        /*0010*/ 	.word	index@($__internal_2_$__cuda_sm10x_tcgen05_guardrail_trap_unallocated_columns_being_dealloced)
        /*0014*/ 	.word	0x00000000


	//----- nvinfo : EIATTR_FRAME_SIZE
	.align		4
.L_7:
        /*0018*/ 	.byte	0x04, 0x11
        /*001a*/ 	.short	(.L_9 - .L_8)
	.align		4
.L_8:
        /*001c*/ 	.word	index@($__internal_1_$__cuda_sm10x_tcgen05_guardrail_trap_phase_invalid_during_alloc)
        /*0020*/ 	.word	0x00000000


	//----- nvinfo : EIATTR_FRAME_SIZE
	.align		4
.L_9:
        /*0024*/ 	.byte	0x04, 0x11
        /*0026*/ 	.short	(.L_11 - .L_10)
	.align		4
.L_10:
        /*0028*/ 	.word	index@($__internal_0_$__cuda_sm10x_tcgen05_guardrail_trap_col_being_dealloced_not_returned_by_alloc)
        /*002c*/ 	.word	0x00000000


	//----- nvinfo : EIATTR_FRAME_SIZE
	.align		4
.L_11:
        /*0030*/ 	.byte	0x04, 0x11
        /*0032*/ 	.short	(.L_13 - .L_12)
	.align		4
.L_12:
        /*0034*/ 	.word	index@(attn_fwd)
        /*0038*/ 	.word	0x00000000


	//----- nvinfo : EIATTR_MIN_STACK_SIZE
	.align		4
.L_13:
        /*003c*/ 	.byte	0x04, 0x12
        /*003e*/ 	.short	(.L_15 - .L_14)
	.align		4
.L_14:
        /*0040*/ 	.word	index@(attn_fwd)
        /*0044*/ 	.word	0x00000000
.L_15:


//--------------------- .nv.info.attn_fwd         --------------------------
	.section	.nv.info.attn_fwd,"",@"SHT_CUDA_INFO"
	.sectionflags	@""
	.align	4


	//----- nvinfo : EIATTR_CUDA_API_VERSION
	.align		4
        /*0000*/ 	.byte	0x04, 0x37
        /*0002*/ 	.short	(.L_17 - .L_16)
.L_16:
        /*0004*/ 	.word	0x00000081


	//----- nvinfo : EIATTR_KPARAM_INFO
	.align		4
.L_17:
        /*0008*/ 	.byte	0x04, 0x17
        /*000a*/ 	.short	(.L_19 - .L_18)
.L_18:
        /*000c*/ 	.word	0x00000000
        /*0010*/ 	.short	0x0019
        /*0012*/ 	.short	0x0080
        /*0014*/ 	.byte	0x00, 0xf4, 0x21, 0x00


	//----- nvinfo : EIATTR_KPARAM_INFO
	.align		4
.L_19:
        /*0018*/ 	.byte	0x04, 0x17
        /*001a*/ 	.short	(.L_21 - .L_20)
.L_20:
        /*001c*/ 	.word	0x00000000
        /*0020*/ 	.short	0x0018
        /*0022*/ 	.short	0x0078
        /*0024*/ 	.byte	0x00, 0xf4, 0x21, 0x00


	//----- nvinfo : EIATTR_KPARAM_INFO
	.align		4
.L_21:
        /*0028*/ 	.byte	0x04, 0x17
        /*002a*/ 	.short	(.L_23 - .L_22)
.L_22:
        /*002c*/ 	.word	0x00000000
        /*0030*/ 	.short	0x0017
        /*0032*/ 	.short	0x0070
        /*0034*/ 	.byte	0x00, 0xf0, 0x11, 0x00


	//----- nvinfo : EIATTR_KPARAM_INFO
	.align		4
.L_23:
        /*0038*/ 	.byte	0x04, 0x17
        /*003a*/ 	.short	(.L_25 - .L_24)
.L_24:
        /*003c*/ 	.word	0x00000000
        /*0040*/ 	.short	0x0016
        /*0042*/ 	.short	0x006c
        /*0044*/ 	.byte	0x00, 0xf0, 0x11, 0x00


	//----- nvinfo : EIATTR_KPARAM_INFO
	.align		4
.L_25:
        /*0048*/ 	.byte	0x04, 0x17
        /*004a*/ 	.short	(.L_27 - .L_26)
.L_26:
        /*004c*/ 	.word	0x00000000
        /*0050*/ 	.short	0x0015
        /*0052*/ 	.short	0x0068
        /*0054*/ 	.byte	0x00, 0xf0, 0x11, 0x00


	//----- nvinfo : EIATTR_KPARAM_INFO
	.align		4
.L_27:
        /*0058*/ 	.byte	0x04, 0x17
        /*005a*/ 	.short	(.L_29 - .L_28)
.L_28:
        /*005c*/ 	.word	0x00000000
        /*0060*/ 	.short	0x0014
        /*0062*/ 	.short	0x0064
        /*0064*/ 	.byte	0x00, 0xf0, 0x11, 0x00


	//----- nvinfo : EIATTR_KPARAM_INFO
	.align		4
.L_29:
        /*0068*/ 	.byte	0x04, 0x17
        /*006a*/ 	.short	(.L_31 - .L_30)
.L_30:
        /*006c*/ 	.word	0x00000000
        /*0070*/ 	.short	0x0013
        /*0072*/ 	.short	0x0060
        /*0074*/ 	.byte	0x00, 0xf0, 0x11, 0x00


	//----- nvinfo : EIATTR_KPARAM_INFO
	.align		4
.L_31:
        /*0078*/ 	.byte	0x04, 0x17
        /*007a*/ 	.short	(.L_33 - .L_32)
.L_32:
        /*007c*/ 	.word	0x00000000
        /*0080*/ 	.short	0x0012
        /*0082*/ 	.short	0x005c
        /*0084*/ 	.byte	0x00, 0xf0, 0x11, 0x00


	//----- nvinfo : EIATTR_KPARAM_INFO
	.align		4
.L_33:
        /*0088*/ 	.byte	0x04, 0x17
        /*008a*/ 	.short	(.L_35 - .L_34)
.L_34:
        /*008c*/ 	.word	0x00000000
        /*0090*/ 	.short	0x0011
        /*0092*/ 	.short	0x0058
        /*0094*/ 	.byte	0x00, 0xf0, 0x11, 0x00


	//----- nvinfo : EIATTR_KPARAM_INFO
	.align		4
.L_35:
        /*0098*/ 	.byte	0x04, 0x17
        /*009a*/ 	.short	(.L_37 - .L_36)
.L_36:
        /*009c*/ 	.word	0x00000000
        /*00a0*/ 	.short	0x0010
        /*00a2*/ 	.short	0x0054
        /*00a4*/ 	.byte	0x00, 0xf0, 0x11, 0x00


	//----- nvinfo : EIATTR_KPARAM_INFO
	.align		4
.L_37:
        /*00a8*/ 	.byte	0x04, 0x17
        /*00aa*/ 	.short	(.L_39 - .L_38)
.L_38:
        /*00ac*/ 	.word	0x00000000
        /*00b0*/ 	.short	0x000f
        /*00b2*/ 	.short	0x0050
        /*00b4*/ 	.byte	0x00, 0xf0, 0x11, 0x00


	//----- nvinfo : EIATTR_KPARAM_INFO
	.align		4
.L_39:
        /*00b8*/ 	.byte	0x04, 0x17
        /*00ba*/ 	.short	(.L_41 - .L_40)
.L_40:
        /*00bc*/ 	.word	0x00000000
        /*00c0*/ 	.short	0x000e
        /*00c2*/ 	.short	0x004c
        /*00c4*/ 	.byte	0x00, 0xf0, 0x11, 0x00


	//----- nvinfo : EIATTR_KPARAM_INFO
	.align		4
.L_41:
        /*00c8*/ 	.byte	0x04, 0x17
        /*00ca*/ 	.short	(.L_43 - .L_42)
.L_42:
        /*00cc*/ 	.word	0x00000000
        /*00d0*/ 	.short	0x000d
        /*00d2*/ 	.short	0x0048
        /*00d4*/ 	.byte	0x00, 0xf0, 0x11, 0x00


	//----- nvinfo : EIATTR_KPARAM_INFO
	.align		4
.L_43:
        /*00d8*/ 	.byte	0x04, 0x17
        /*00da*/ 	.short	(.L_45 - .L_44)
.L_44:
        /*00dc*/ 	.word	0x00000000
        /*00e0*/ 	.short	0x000c
        /*00e2*/ 	.short	0x0044
        /*00e4*/ 	.byte	0x00, 0xf0, 0x11, 0x00


	//----- nvinfo : EIATTR_KPARAM_INFO
	.align		4
.L_45:
        /*00e8*/ 	.byte	0x04, 0x17
        /*00ea*/ 	.short	(.L_47 - .L_46)
.L_46:
        /*00ec*/ 	.word	0x00000000
        /*00f0*/ 	.short	0x000b
        /*00f2*/ 	.short	0x0040
        /*00f4*/ 	.byte	0x00, 0xf0, 0x11, 0x00


	//----- nvinfo : EIATTR_KPARAM_INFO
	.align		4
.L_47:
        /*00f8*/ 	.byte	0x04, 0x17
        /*00fa*/ 	.short	(.L_49 - .L_48)
.L_48:
        /*00fc*/ 	.word	0x00000000
        /*0100*/ 	.short	0x000a
        /*0102*/ 	.short	0x003c
        /*0104*/ 	.byte	0x00, 0xf0, 0x11, 0x00


	//----- nvinfo : EIATTR_KPARAM_INFO
	.align		4
.L_49:
        /*0108*/ 	.byte	0x04, 0x17
        /*010a*/ 	.short	(.L_51 - .L_50)
.L_50:
        /*010c*/ 	.word	0x00000000
        /*0110*/ 	.short	0x0009
        /*0112*/ 	.short	0x0038
        /*0114*/ 	.byte	0x00, 0xf0, 0x11, 0x00


	//----- nvinfo : EIATTR_KPARAM_INFO
	.align		4
.L_51:
        /*0118*/ 	.byte	0x04, 0x17
        /*011a*/ 	.short	(.L_53 - .L_52)
.L_52:
        /*011c*/ 	.word	0x00000000
        /*0120*/ 	.short	0x0008
        /*0122*/ 	.short	0x0034
        /*0124*/ 	.byte	0x00, 0xf0, 0x11, 0x00


	//----- nvinfo : EIATTR_KPARAM_INFO
	.align		4
.L_53:
        /*0128*/ 	.byte	0x04, 0x17
        /*012a*/ 	.short	(.L_55 - .L_54)
.L_54:
        /*012c*/ 	.word	0x00000000
        /*0130*/ 	.short	0x0007
        /*0132*/ 	.short	0x0030
        /*0134*/ 	.byte	0x00, 0xf0, 0x11, 0x00


	//----- nvinfo : EIATTR_KPARAM_INFO
	.align		4
.L_55:
        /*0138*/ 	.byte	0x04, 0x17
        /*013a*/ 	.short	(.L_57 - .L_56)
.L_56:
        /*013c*/ 	.word	0x00000000
        /*0140*/ 	.short	0x0006
        /*0142*/ 	.short	0x002c
        /*0144*/ 	.byte	0x00, 0xf0, 0x11, 0x00


	//----- nvinfo : EIATTR_KPARAM_INFO
	.align		4
.L_57:
        /*0148*/ 	.byte	0x04, 0x17
        /*014a*/ 	.short	(.L_59 - .L_58)
.L_58:
        /*014c*/ 	.word	0x00000000
        /*0150*/ 	.short	0x0005
        /*0152*/ 	.short	0x0028
        /*0154*/ 	.byte	0x00, 0xf0, 0x11, 0x00


	//----- nvinfo : EIATTR_KPARAM_INFO
	.align		4
.L_59:
        /*0158*/ 	.byte	0x04, 0x17
        /*015a*/ 	.short	(.L_61 - .L_60)
.L_60:
        /*015c*/ 	.word	0x00000000
        /*0160*/ 	.short	0x0004
        /*0162*/ 	.short	0x0020
        /*0164*/ 	.byte	0x00, 0xf4, 0x21, 0x00


	//----- nvinfo : EIATTR_KPARAM_INFO
	.align		4
.L_61:
        /*0168*/ 	.byte	0x04, 0x17
        /*016a*/ 	.short	(.L_63 - .L_62)
.L_62:
        /*016c*/ 	.word	0x00000000
        /*0170*/ 	.short	0x0003
        /*0172*/ 	.short	0x0018
        /*0174*/ 	.byte	0x00, 0xf4, 0x21, 0x00


	//----- nvinfo : EIATTR_KPARAM_INFO
	.align		4
.L_63:
        /*0178*/ 	.byte	0x04, 0x17
        /*017a*/ 	.short	(.L_65 - .L_64)
.L_64:
        /*017c*/ 	.word	0x00000000
        /*0180*/ 	.short	0x0002
        /*0182*/ 	.short	0x0010
        /*0184*/ 	.byte	0x00, 0xf4, 0x21, 0x00


	//----- nvinfo : EIATTR_KPARAM_INFO
	.align		4
.L_65:
        /*0188*/ 	.byte	0x04, 0x17
        /*018a*/ 	.short	(.L_67 - .L_66)
.L_66:
        /*018c*/ 	.word	0x00000000
        /*0190*/ 	.short	0x0001
        /*0192*/ 	.short	0x0008
        /*0194*/ 	.byte	0x00, 0xf4, 0x21, 0x00


	//----- nvinfo : EIATTR_KPARAM_INFO
	.align		4
.L_67:
        /*0198*/ 	.byte	0x04, 0x17
        /*019a*/ 	.short	(.L_69 - .L_68)
.L_68:
        /*019c*/ 	.word	0x00000000
        /*01a0*/ 	.short	0x0000
        /*01a2*/ 	.short	0x0000
        /*01a4*/ 	.byte	0x00, 0xf4, 0x21, 0x00


	//----- nvinfo : EIATTR_AT_ENTRY_FRAGMENTS
	.align		4
.L_69:
        /*01a8*/ 	.byte	0x04, 0x4f
        /*01aa*/ 	.short	(.L_71 - .L_70)


	//   ....[0]....
.L_70:
        /*01ac*/ 	.word	0x00000004


	//----- nvinfo : EIATTR_RESERVED_SMEM_USED
	.align		4
.L_71:
        /*01b0*/ 	.byte	0x01, 0x41
	.zero		2


	//----- nvinfo : EIATTR_SPARSE_MMA_MASK
	.align		4
        /*01b4*/ 	.byte	0x03, 0x50
        /*01b6*/ 	.short	0x0000


	//----- nvinfo : EIATTR_TCGEN05_1CTA_USED
	.align		4
        /*01b8*/ 	.byte	0x01, 0x51
	.zero		2


	//----- nvinfo : EIATTR_MAXREG_COUNT
	.align		4
        /*01bc*/ 	.byte	0x03, 0x1b
        /*01be*/ 	.short	0x00ff


	//----- nvinfo : EIATTR_NUM_BARRIERS
	.align		4
        /*01c0*/ 	.byte	0x02, 0x4c
        /*01c2*/ 	.byte	0x01
	.zero		1


	//----- nvinfo : EIATTR_INT_WARP_WIDE_INSTR_OFFSETS
	.align		4
        /*01c4*/ 	.byte	0x04, 0x31
        /*01c6*/ 	.short	(.L_73 - .L_72)


	//   ....[0]....
.L_72:
        /*01c8*/ 	.word	0x00000bd0


	//   ....[1]....
        /*01cc*/ 	.word	0x00000be0


	//   ....[2]....
        /*01d0*/ 	.word	0x00000e10


	//   ....[3]....
        /*01d4*/ 	.word	0x00000f20


	//   ....[4]....
        /*01d8*/ 	.word	0x00001fa0


	//   ....[5]....
        /*01dc*/ 	.word	0x00003fd0


	//   ....[6]....
        /*01e0*/ 	.word	0x00004020


	//----- nvinfo : EIATTR_COOP_GROUP_MASK_REGIDS
	.align		4
.L_73:
        /*01e4*/ 	.byte	0x04, 0x29
        /*01e6*/ 	.short	(.L_75 - .L_74)


	//   ....[0]....
.L_74:
        /*01e8*/ 	.word	0xffffffff


	//   ....[1]....
        /*01ec*/ 	.word	0xffffffff


	//   ....[2]....
        /*01f0*/ 	.word	0xffffffff


	//   ....[3]....
        /*01f4*/ 	.word	0xffffffff


	//----- nvinfo : EIATTR_COOP_GROUP_INSTR_OFFSETS
	.align		4
.L_75:
        /*01f8*/ 	.byte	0x04, 0x28
        /*01fa*/ 	.short	(.L_77 - .L_76)


	//   ....[0]....
.L_76:
        /*01fc*/ 	.word	0x00000050


	//   ....[1]....
        /*0200*/ 	.word	0x00000310


	//   ....[2]....
        /*0204*/ 	.word	0x00003e60


	//   ....[3]....
        /*0208*/ 	.word	0x000040d0


	//----- nvinfo : EIATTR_VRC_CTA_INIT_COUNT
	.align		4
.L_77:
        /*020c*/ 	.byte	0x02, 0x4a
        /*020e*/ 	.byte	0x80
	.zero		1


	//----- nvinfo : EIATTR_MBARRIER_INSTR_OFFSETS
	.align		4
        /*0210*/ 	.byte	0x04, 0x39
        /*0212*/ 	.short	(.L_79 - .L_78)


	//   ....[0]....
.L_78:
        /*0214*/ 	.word	0x00000d70
        /*0218*/ 	.word	0x000000ff
        /*021c*/ 	.word	0x00002600
        /*0220*/ 	.short	0x0100
        /*0222*/ 	.byte	0x09
	.zero		1


	//   ....[1]....
        /*0224*/ 	.word	0x00000ee0
        /*0228*/ 	.word	0x000000ff
        /*022c*/ 	.word	0x00002608
        /*0230*/ 	.short	0x0100
        /*0232*/ 	.byte	0x09
	.zero		1


	//   ....[2]....
        /*0234*/ 	.word	0x00000fa0
        /*0238*/ 	.word	0x000000ff
        /*023c*/ 	.word	0x00002200
        /*0240*/ 	.short	0x0100
        /*0242*/ 	.byte	0x09
	.zero		1


	//   ....[3]....
        /*0244*/ 	.word	0x00001150
        /*0248*/ 	.word	0x000000ff
        /*024c*/ 	.word	0x00002200
        /*0250*/ 	.short	0x010a
        /*0252*/ 	.byte	0x09
	.zero		1


	//   ....[4]....
        /*0254*/ 	.word	0x000011a0
        /*0258*/ 	.word	0x000000ff
        /*025c*/ 	.word	0x00002200
        /*0260*/ 	.short	0x0108
        /*0262*/ 	.byte	0x09
	.zero		1


	//   ....[5]....
        /*0264*/ 	.word	0x00002020
        /*0268*/ 	.word	0x000000ff
        /*026c*/ 	.word	0x00002610
        /*0270*/ 	.short	0x0100
        /*0272*/ 	.byte	0x09
	.zero		1


	//   ....[6]....
        /*0274*/ 	.word	0x00002120
        /*0278*/ 	.word	0x000000ff
        /*027c*/ 	.word	0x00002610
        /*0280*/ 	.short	0x010a
        /*0282*/ 	.byte	0x09
	.zero		1


	//   ....[7]....
        /*0284*/ 	.word	0x00002190
        /*0288*/ 	.word	0x000000ff
        /*028c*/ 	.word	0x00002610
        /*0290*/ 	.short	0x0108
        /*0292*/ 	.byte	0x09
	.zero		1


	//   ....[8]....
        /*0294*/ 	.word	0x000021b0
        /*0298*/ 	.word	0x000000ff
        /*029c*/ 	.word	0x00000000
        /*02a0*/ 	.short	0x010a
        /*02a2*/ 	.byte	0x1e
	.zero		1


	//   ....[9]....
        /*02a4*/ 	.word	0x000031e0
        /*02a8*/ 	.word	0x000000ff
        /*02ac*/ 	.word	0x00000000
        /*02b0*/ 	.short	0x010a
        /*02b2*/ 	.byte	0x1e
	.zero		1


	//   ....[10]....
        /*02b4*/ 	.word	0x00003300
        /*02b8*/ 	.word	0x000000ff
        /*02bc*/ 	.word	0x00002600
        /*02c0*/ 	.short	0x0108
        /*02c2*/ 	.byte	0x09
	.zero		1


	//   ....[11]....
        /*02c4*/ 	.word	0x00003390
        /*02c8*/ 	.word	0x000000ff
        /*02cc*/ 	.word	0x00002608
        /*02d0*/ 	.short	0x0108
        /*02d2*/ 	.byte	0x09
	.zero		1


	//   ....[12]....
        /*02d4*/ 	.word	0x000040f0
        /*02d8*/ 	.word	0x000000ff
        /*02dc*/ 	.word	0x00002200
        /*02e0*/ 	.short	0x010a
        /*02e2*/ 	.byte	0x09
	.zero		1


	//   ....[13]....
        /*02e4*/ 	.word	0x00004120
        /*02e8*/ 	.word	0x000000ff
        /*02ec*/ 	.word	0x00002610
        /*02f0*/ 	.short	0x010a
        /*02f2*/ 	.byte	0x09
	.zero		1


	//   ....[14]....
        /*02f4*/ 	.word	0x00004150
        /*02f8*/ 	.word	0x000000ff
        /*02fc*/ 	.word	0x00000000
        /*0300*/ 	.short	0x010a
        /*0302*/ 	.byte	0x1e
	.zero		1


	//   ....[15]....
        /*0304*/ 	.word	0x00004180
        /*0308*/ 	.word	0x000000ff
        /*030c*/ 	.word	0x00000000
        /*0310*/ 	.short	0x010a
        /*0312*/ 	.byte	0x1e
	.zero		1


	//----- nvinfo : EIATTR_NUM_MBARRIERS
	.align		4
.L_79:
        /*0314*/ 	.byte	0x03, 0x38
        /*0316*/ 	.short	0xffff


	//----- nvinfo : EIATTR_EXIT_INSTR_OFFSETS
	.align		4
        /*0318*/ 	.byte	0x04, 0x1c
        /*031a*/ 	.short	(.L_81 - .L_80)


	//   ....[0]....
.L_80:
        /*031c*/ 	.word	0x000040e0


	//----- nvinfo : EIATTR_REQNTID
	.align		4
.L_81:
        /*0320*/ 	.byte	0x04, 0x10
        /*0322*/ 	.short	(.L_83 - .L_82)
.L_82:
        /*0324*/ 	.word	0x00000100
        /*0328*/ 	.word	0x00000001
        /*032c*/ 	.word	0x00000001


	//----- nvinfo : EIATTR_CRS_STACK_SIZE
	.align		4
.L_83:
        /*0330*/ 	.byte	0x04, 0x1e
        /*0332*/ 	.short	(.L_85 - .L_84)
.L_84:
        /*0334*/ 	.word	0x00000000


	//----- nvinfo : EIATTR_CBANK_PARAM_SIZE
	.align		4
.L_85:
        /*0338*/ 	.byte	0x03, 0x19
        /*033a*/ 	.short	0x0088


	//----- nvinfo : EIATTR_PARAM_CBANK
	.align		4
        /*033c*/ 	.byte	0x04, 0x0a
        /*033e*/ 	.short	(.L_87 - .L_86)
	.align		4
.L_86:
        /*0340*/ 	.word	index@(.nv.constant0.attn_fwd)
        /*0344*/ 	.short	0x0380
        /*0346*/ 	.short	0x0088


	//----- nvinfo : EIATTR_SW_WAR
	.align		4
.L_87:
        /*0348*/ 	.byte	0x04, 0x36
        /*034a*/ 	.short	(.L_89 - .L_88)
.L_88:
        /*034c*/ 	.word	0x00000008
.L_89:


//--------------------- .nv.compat                --------------------------
	.section	.nv.compat,"",@"SHT_CUDA_COMPAT_INFO"
	.align	4
        /*0000*/ 	.byte	0x02, 0x02, 0x02, 0x00, 0x02, 0x05, 0x05, 0x00, 0x02, 0x03, 0x00, 0x00, 0x02, 0x06, 0x01, 0x00


//--------------------- .nv.callgraph             --------------------------
	.section	.nv.callgraph,"",@"SHT_CUDA_CALLGRAPH"
	.align	4
	.sectionentsize	8
	.align		4
        /*0000*/ 	.word	0x00000000
	.align		4
        /*0004*/ 	.word	0xffffffff
	.align		4
        /*0008*/ 	.word	0x00000000
	.align		4
        /*000c*/ 	.word	0xfffffffe
	.align		4
        /*0010*/ 	.word	0x00000000
	.align		4
        /*0014*/ 	.word	0xfffffffd
	.align		4
        /*0018*/ 	.word	0x00000000
	.align		4
        /*001c*/ 	.word	0xfffffffc


//--------------------- .nv.constant4             --------------------------
	.section	.nv.constant4,"a",@progbits
	.align	8
	.align		8
.nv.constant4:
        /*0000*/ 	.dword	_$_str


//--------------------- .text.attn_fwd            --------------------------
	.section	.text.attn_fwd,"ax",@progbits
	.align	128
        .global         attn_fwd
        .type           attn_fwd,@function
        .size           attn_fwd,(.L_x_31 - attn_fwd)
        .other          attn_fwd,@"STO_CUDA_ENTRY STV_DEFAULT"
attn_fwd:
.text.attn_fwd:
[----:B------:R-:W0:Y:S01]  /*0000*/  LDC R1, c[0x0][0x37c] ;  /* 0x0000df00ff017b82 */ /* 0x000e220000000800 */
[----:B------:R-:W1:Y:S02]  /*0010*/  S2R R32, SR_TID.X ;  /* 0x0000000000207919 */ /* 0x000e640000002100 */
[----:B-1----:R-:W-:-:S13]  /*0020*/  ISETP.GE.U32.AND P5, PT, R32, 0x20, PT ;  /* 0x000000202000780c */ /* 0x002fda0003fa6070 */
[----:B------:R-:W-:Y:S05]  /*0030*/  @P5 BRA `(.L_x_0) ;  /* 0x0000000000b85947 */ /* 0x000fea0003800000 */
[----:B------:R-:W1:Y:S01]  /*0040*/  S2UR UR6, SR_CgaCtaId ;  /* 0x00000000000679c3 */ /* 0x000e620000008800 */
[----:B------:R-:W-:Y:S01]  /*0050*/  NOP ;  /* 0x0000000000007918 */ /* 0x000fe20000000000 */
[----:B------:R-:W-:Y:S02]  /*0060*/  UMOV UR4, 0x40 ;  /* 0x0000004000047882 */ /* 0x000fe40000000000 */
[----:B-1----:R-:W-:-:S09]  /*0070*/  ULEA UR4, UR6, UR4, 0x18 ;  /* 0x0000000406047291 */ /* 0x002fd2000f8ec0ff */
[----:B------:R-:W1:Y:S01]  /*0080*/  LDS.U8 R0, [UR4] ;  /* 0x00000004ff007984 */ /* 0x000e620008000000 */
[----:B------:R-:W-:Y:S02]  /*0090*/  UMOV UR4, 0x400 ;  /* 0x0000040000047882 */ /* 0x000fe40000000000 */
[----:B------:R-:W-:Y:S01]  /*00a0*/  ULEA UR4, UR6, UR4, 0x18 ;  /* 0x0000000406047291 */ /* 0x000fe2000f8ec0ff */
[----:B-1----:R-:W-:-:S13]  /*00b0*/  ISETP.NE.AND P0, PT, R0, RZ, PT ;  /* 0x000000ff0000720c */ /* 0x002fda0003f05270 */
[----:B------:R-:W-:Y:S05]  /*00c0*/  @P0 BRA `(.L_x_1) ;  /* 0x00000000007c0947 */ /* 0x000fea0003800000 */
[----:B------:R-:W-:-:S13]  /*00d0*/  ELECT P0, URZ, PT ;  /* 0x0000000000ff782f */ /* 0x000fda0003800000 */
[----:B------:R-:W-:Y:S05]  /*00e0*/  @!P0 BRA `(.L_x_2) ;  /* 0x0000000000848947 */ /* 0x000fea0003800000 */
[----:B------:R-:W-:Y:S01]  /*00f0*/  UMOV UR5, 0x4 ;  /* 0x0000000400057882 */ /* 0x000fe20000000000 */
[----:B------:R-:W-:Y:S02]  /*0100*/  IMAD.MOV.U32 R4, RZ, RZ, 0x1 ;  /* 0x00000001ff047424 */ /* 0x000fe400078e00ff */
[----:B------:R-:W-:Y:S02]  /*0110*/  IMAD.MOV.U32 R5, RZ, RZ, 0xf ;  /* 0x0000000fff057424 */ /* 0x000fe400078e00ff */
[----:B------:R-:W-:Y:S04]  /*0120*/  DEPBAR.LE SB1, 0x36 ;  /* 0x00009d800000791a */ /* 0x000fe80000000000 */
[----:B------:R-:W1:Y:S02]  /*0130*/  UTCATOMSWS.FIND_AND_SET.ALIGN UP0, UR5, UR5 ;  /* 0x00000005000575e3 */ /* 0x000e640008000800 */
[----:B-1----:R-:W-:-:S04]  /*0140*/  PLOP3.LUT P0, PT, PT, PT, UP0, 0x80, 0x8 ;  /* 0x000000000008781c */ /* 0x002fc80003f0f008 */
[----:B------:R-:W-:-:S04]  /*0150*/  SEL R0, RZ, 0xffffffff, !P0 ;  /* 0xffffffffff007807 */ /* 0x000fc80004000000 */
[----:B------:R-:W-:Y:S02]  /*0160*/  ISETP.NE.AND P0, PT, R0, RZ, PT ;  /* 0x000000ff0000720c */ /* 0x000fe40003f05270 */
[----:B------:R-:W-:-:S11]  /*0170*/  MOV R0, UR5 ;  /* 0x0000000500007c02 */ /* 0x000fd60008000f00 */
[----:B------:R-:W-:Y:S05]  /*0180*/  @P0 BRA `(.L_x_3) ;  /* 0x0000000000240947 */ /* 0x000fea0003800000 */
.L_x_4:
[----:B------:R-:W-:Y:S05]  /*0190*/  NANOSLEEP 0x64 ;  /* 0x000000640000795d */ /* 0x000fea0003800000 */
[----:B------:R-:W-:-:S05]  /*01a0*/  UMOV UR5, 0x4 ;  /* 0x0000000400057882 */ /* 0x000fca0000000000 */
[----:B------:R-:W-:Y:S04]  /*01b0*/  DEPBAR.LE SB1, 0x36 ;  /* 0x00009d800000791a */ /* 0x000fe80000000000 */
[----:B------:R-:W1:Y:S02]  /*01c0*/  UTCATOMSWS.FIND_AND_SET.ALIGN UP0, UR5, UR5 ;  /* 0x00000005000575e3 */ /* 0x000e640008000800 */
[----:B-1----:R-:W-:-:S04]  /*01d0*/  PLOP3.LUT P0, PT, PT, PT, UP0, 0x80, 0x8 ;  /* 0x000000000008781c */ /* 0x002fc80003f0f008 */
[----:B------:R-:W-:-:S04]  /*01e0*/  SEL R0, RZ, 0xffffffff, !P0 ;  /* 0xffffffffff007807 */ /* 0x000fc80004000000 */
[----:B------:R-:W-:Y:S01]  /*01f0*/  ISETP.NE.AND P0, PT, R0, RZ, PT ;  /* 0x000000ff0000720c */ /* 0x000fe20003f05270 */
[----:B------:R-:W-:-:S12]  /*0200*/  IMAD.U32 R0, RZ, RZ, UR5 ;  /* 0x00000005ff007e24 */ /* 0x000fd8000f8e00ff */
[----:B------:R-:W-:Y:S05]  /*0210*/  @!P0 BRA `(.L_x_4) ;  /* 0xfffffffc00dc8947 */ /* 0x000fea000383ffff */
.L_x_3:
[C---:B------:R-:W-:Y:S01]  /*0220*/  VIADD R3, R0.reuse, 0x10 ;  /* 0x0000001000037836 */ /* 0x040fe20000000000 */
[----:B------:R-:W-:Y:S01]  /*0230*/  UMOV UR5, 0x50 ;  /* 0x0000005000057882 */ /* 0x000fe20000000000 */
[----:B------:R-:W-:Y:S01]  /*0240*/  SHF.L.U32 R2, R5, R0, RZ ;  /* 0x0000000005027219 */ /* 0x000fe200000006ff */
[----:B------:R-:W-:Y:S01]  /*0250*/  ULEA UR5, UR6, UR5, 0x18 ;  /* 0x0000000506057291 */ /* 0x000fe2000f8ec0ff */
[----:B------:R-:W-:Y:S02]  /*0260*/  SHF.L.U32 R0, R0, 0x5, RZ ;  /* 0x0000000500007819 */ /* 0x000fe400000006ff */
[----:B------:R-:W-:-:S04]  /*0270*/  SHF.L.U32 R3, R4, R3, RZ ;  /* 0x0000000304037219 */ /* 0x000fc800000006ff */
[----:B------:R-:W-:-:S05]  /*0280*/  LOP3.LUT R2, R3, R2, RZ, 0xfc, !PT ;  /* 0x0000000203027212 */ /* 0x000fca00078efcff */
[----:B------:R1:W-:Y:S04]  /*0290*/  ATOMS.OR RZ, [UR5], R2 ;  /* 0x00000002ffff798c */ /* 0x0003e8000b000005 */
[----:B------:R1:W-:Y:S01]  /*02a0*/  STS [UR4], R0 ;  /* 0x00000000ff007988 */ /* 0x0003e20008000804 */
[----:B------:R-:W-:Y:S05]  /*02b0*/  BRA `(.L_x_2) ;  /* 0x0000000000107947 */ /* 0x000fea0003800000 */
.L_x_1:
[----:B------:R-:W-:Y:S01]  /*02c0*/  IMAD.MOV.U32 R0, RZ, RZ, -0x1 ;  /* 0xffffffffff007424 */ /* 0x000fe200078e00ff */
[----:B------:R-:W-:-:S04]  /*02d0*/  MOV R2, 0x300 ;  /* 0x0000030000027802 */ /* 0x000fc80000000f00 */
[----:B------:R1:W-:Y:S03]  /*02e0*/  STS [UR4], R0 ;  /* 0x00000000ff007988 */ /* 0x0003e60008000804 */
[----:B01----:R-:W-:Y:S05]  /*02f0*/  CALL.REL.NOINC `($__internal_1_$__cuda_sm10x_tcgen05_guardrail_trap_phase_invalid_during_alloc) ;  /* 0x0000003c00b87944 */ /* 0x003fea0003c00000 */
.L_x_2:
[----:B------:R-:W-:Y:S05]  /*0300*/  WARPSYNC.ALL ;  /* 0x0000000000007948 */ /* 0x000fea0003800000 */
[----:B------:R-:W-:Y:S01]  /*0310*/  NOP ;  /* 0x0000000000007918 */ /* 0x000fe20000000000 */
.L_x_0:
[----:B------:R-:W2:Y:S01]  /*0320*/  S2R R33, SR_CTAID.X ;  /* 0x0000000000217919 */ /* 0x000ea20000002500 */
[----:B------:R-:W3:Y:S01]  /*0330*/  S2UR UR11, SR_CgaCtaId ;  /* 0x00000000000b79c3 */ /* 0x000ee20000008800 */
[----:B------:R-:W4:Y:S01]  /*0340*/  LDCU.64 UR4, c[0x0][0x3b0] ;  /* 0x00007600ff0477ac */ /* 0x000f220008000a00 */
[----:B------:R-:W-:Y:S01]  /*0350*/  UMOV UR9, 0x400 ;  /* 0x0000040000097882 */ /* 0x000fe20000000000 */
[----:B------:R-:W1:Y:S05]  /*0360*/  LDCU.64 UR28, c[0x0][0x358] ;  /* 0x00006b00ff1c77ac */ /* 0x000e6a0008000a00 */
[----:B------:R-:W4:Y:S08]  /*0370*/  S2UR UR8, SR_CTAID.Y ;  /* 0x00000000000879c3 */ /* 0x000f300000002600 */
[----:B------:R-:W0:Y:S08]  /*0380*/  LDC.64 R4, c[0x0][0x380] ;  /* 0x0000e000ff047b82 */ /* 0x000e300000000a00 */
[----:B------:R-:W1:Y:S01]  /*0390*/  LDC R25, c[0x0][0x3b8] ;  /* 0x0000ee00ff197b82 */ /* 0x000e620000000800 */
[----:B---3--:R-:W-:-:S07]  /*03a0*/  ULEA UR9, UR11, UR9, 0x18 ;  /* 0x000000090b097291 */ /* 0x008fce000f8ec0ff */
[----:B------:R-:W-:Y:S01]  /*03b0*/  BAR.SYNC.DEFER_BLOCKING 0x0 ;  /* 0x0000000000007b1d */ /* 0x000fe20000010000 */
[----:B-12---:R-:W-:Y:S01]  /*03c0*/  PRMT R0, R32, 0x6540, R33 ;  /* 0x0000654020007816 */ /* 0x006fe20000000021 */
[----:B----4-:R-:W-:-:S04]  /*03d0*/  UIMAD UR4, UR8, UR4, URZ ;  /* 0x00000004080472a4 */ /* 0x010fc8000f8e02ff */
[----:B------:R-:W-:Y:S01]  /*03e0*/  IMAD R2, R0, UR5, RZ ;  /* 0x0000000500027c24 */ /* 0x000fe2000f8e02ff */
[----:B------:R-:W-:Y:S02]  /*03f0*/  USHF.L.U32 UR6, UR4, 0x1, URZ ;  /* 0x0000000104067899 */ /* 0x000fe400080006ff */
[----:B------:R-:W-:Y:S02]  /*0400*/  UIMAD.WIDE UR4, UR4, 0x2, URZ ;  /* 0x00000002040478a5 */ /* 0x000fe4000f8e02ff */
[C---:B------:R-:W-:Y:S01]  /*0410*/  SHF.L.U32 R31, R2.reuse, 0x1, RZ ;  /* 0x00000001021f7819 */ /* 0x040fe200000006ff */
[----:B------:R-:W-:-:S03]  /*0420*/  IMAD.HI R2, R2, 0x2, RZ ;  /* 0x0000000202027827 */ /* 0x000fc600078e02ff */
[----:B0-----:R-:W-:Y:S01]  /*0430*/  IADD3 R30, P0, P1, R31, UR6, R4 ;  /* 0x000000061f1e7c10 */ /* 0x001fe2000f91e004 */
[----:B------:R-:W-:-:S03]  /*0440*/  IMAD.SHL.U32 R11, R25, 0x2, RZ ;  /* 0x00000002190b7824 */ /* 0x000fc600078e00ff */
[----:B------:R-:W-:Y:S01]  /*0450*/  IADD3.X R31, PT, PT, R2, UR5, R5, P0, P1 ;  /* 0x00000005021f7c10 */ /* 0x000fe200087e2405 */
[----:B------:R-:W0:Y:S01]  /*0460*/  LDS R36, [UR9] ;  /* 0x00000009ff247984 */ /* 0x000e220008000800 */
[C---:B------:R-:W-:Y:S01]  /*0470*/  IMAD R7, R25.reuse, 0x12, RZ ;  /* 0x0000001219077824 */ /* 0x040fe200078e02ff */
[CC--:B------:R-:W-:Y:S01]  /*0480*/  LEA R10, P6, R25.reuse, R30.reuse, 0x2 ;  /* 0x0000001e190a7211 */ /* 0x0c0fe200078c10ff */
[C---:B------:R-:W-:Y:S01]  /*0490*/  IMAD R19, R25.reuse, 0x6, RZ ;  /* 0x0000000619137824 */ /* 0x040fe200078e02ff */
[----:B------:R-:W-:Y:S01]  /*04a0*/  BAR.SYNC.DEFER_BLOCKING 0x0 ;  /* 0x0000000000007b1d */ /* 0x000fe20000010000 */
[----:B------:R-:W-:Y:S01]  /*04b0*/  IMAD R5, R25, 0xa, RZ ;  /* 0x0000000a19057824 */ /* 0x000fe200078e02ff */
[-C--:B------:R-:W-:Y:S01]  /*04c0*/  IADD3 R6, P2, PT, R11, R30.reuse, RZ ;  /* 0x0000001e0b067210 */ /* 0x080fe20007f5e0ff */
[----:B------:R-:W-:Y:S01]  /*04d0*/  IMAD R13, R25, 0x3, RZ ;  /* 0x00000003190d7824 */ /* 0x000fe200078e02ff */
[-C--:B------:R-:W-:Y:S01]  /*04e0*/  IADD3 R2, P1, PT, R7, R30.reuse, RZ ;  /* 0x0000001e07027210 */ /* 0x080fe20007f3e0ff */
[C---:B------:R-:W-:Y:S01]  /*04f0*/  IMAD R17, R25.reuse, 0x5, RZ ;  /* 0x0000000519117824 */ /* 0x040fe200078e02ff */
[CC--:B------:R-:W-:Y:S01]  /*0500*/  LEA.HI.X.SX32 R7, R25.reuse, R31.reuse, 0x1, P2 ;  /* 0x0000001f19077211 */ /* 0x0c0fe200010f0eff */
[----:B------:R-:W-:Y:S01]  /*0510*/  IMAD R27, R25, 0xc, RZ ;  /* 0x0000000c191b7824 */ /* 0x000fe200078e02ff */
[-C--:B------:R-:W-:Y:S01]  /*0520*/  LEA.HI.X.SX32 R11, R11, R31.reuse, 0x1, P6 ;  /* 0x0000001f0b0b7211 */ /* 0x080fe200030f0eff */
[C---:B------:R-:W-:Y:S01]  /*0530*/  IMAD R29, R25.reuse, 0xe, RZ ;  /* 0x0000000e191d7824 */ /* 0x040fe200078e02ff */
[C---:B------:R-:W-:Y:S01]  /*0540*/  SHF.L.U32 R15, R25.reuse, 0x2, RZ ;  /* 0x00000002190f7819 */ /* 0x040fe200000006ff */
[----:B------:R-:W-:Y:S01]  /*0550*/  IMAD R21, R25, 0x7, RZ ;  /* 0x0000000719157824 */ /* 0x000fe200078e02ff */
[-C--:B------:R-:W-:Y:S01]  /*0560*/  IADD3 R12, P4, PT, R19, R30.reuse, RZ ;  /* 0x0000001e130c7210 */ /* 0x080fe20007f9e0ff */
[C---:B------:R-:W-:Y:S01]  /*0570*/  IMAD.SHL.U32 R23, R25.reuse, 0x8, RZ ;  /* 0x0000000819177824 */ /* 0x040fe200078e00ff */
[CC--:B------:R-:W-:Y:S01]  /*0580*/  LEA R14, P2, R25.reuse, R30.reuse, 0x3 ;  /* 0x0000001e190e7211 */ /* 0x0c0fe200078418ff */
[----:B------:R-:W-:Y:S01]  /*0590*/  IMAD R3, R25, 0x9, RZ ;  /* 0x0000000919037824 */ /* 0x000fe200078e02ff */
[-C--:B------:R-:W-:Y:S01]  /*05a0*/  IADD3 R16, P6, PT, R5, R30.reuse, RZ ;  /* 0x0000001e05107210 */ /* 0x080fe20007fde0ff */
[----:B------:R-:W-:Y:S01]  /*05b0*/  IMAD R43, R25, 0x14, RZ ;  /* 0x00000014192b7824 */ /* 0x000fe200078e02ff */
[-C--:B------:R-:W-:Y:S01]  /*05c0*/  LEA.HI.X.SX32 R13, R13, R31.reuse, 0x1, P4 ;  /* 0x0000001f0d0d7211 */ /* 0x080fe200020f0eff */
[----:B------:R-:W-:Y:S01]  /*05d0*/  IMAD R45, R25, 0x16, RZ ;  /* 0x00000016192d7824 */ /* 0x000fe200078e02ff */
[-C--:B------:R-:W-:Y:S01]  /*05e0*/  LEA.HI.X.SX32 R15, R15, R31.reuse, 0x1, P2 ;  /* 0x0000001f0f0f7211 */ /* 0x080fe200010f0eff */
[----:B------:R-:W-:Y:S01]  /*05f0*/  IMAD R41, R25, 0x18, RZ ;  /* 0x0000001819297824 */ /* 0x000fe200078e02ff */
[-C--:B------:R-:W-:Y:S01]  /*0600*/  LEA.HI.X.SX32 R17, R17, R31.reuse, 0x1, P6 ;  /* 0x0000001f11117211 */ /* 0x080fe200030f0eff */
[----:B------:R-:W-:Y:S01]  /*0610*/  IMAD R39, R25, 0x1a, RZ ;  /* 0x0000001a19277824 */ /* 0x000fe200078e02ff */
[-C--:B------:R-:W-:Y:S01]  /*0620*/  IADD3 R18, P4, PT, R27, R30.reuse, RZ ;  /* 0x0000001e1b127210 */ /* 0x080fe20007f9e0ff */
[----:B------:R-:W-:Y:S01]  /*0630*/  IMAD R37, R25, 0x1c, RZ ;  /* 0x0000001c19257824 */ /* 0x000fe200078e02ff */
[-C--:B------:R-:W-:Y:S01]  /*0640*/  IADD3 R20, P2, PT, R29, R30.reuse, RZ ;  /* 0x0000001e1d147210 */ /* 0x080fe20007f5e0ff */
[C---:B------:R-:W-:Y:S01]  /*0650*/  IMAD R35, R25.reuse, 0x1e, RZ ;  /* 0x0000001e19237824 */ /* 0x040fe200078e02ff */
[-C--:B------:R-:W-:Y:S01]  /*0660*/  LEA R22, P6, R25, R30.reuse, 0x4 ;  /* 0x0000001e19167211 */ /* 0x080fe200078c20ff */
[----:B------:R1:W5:Y:S01]  /*0670*/  LDG.E.U16 R34, desc[UR28][R30.64] ;  /* 0x0000001c1e227981 */ /* 0x000362000c1e1500 */
[-C--:B------:R-:W-:Y:S01]  /*0680*/  LEA.HI.X.SX32 R19, R19, R31.reuse, 0x1, P4 ;  /* 0x0000001f13137211 */ /* 0x080fe200020f0eff */
[----:B------:R-:W-:Y:S01]  /*0690*/  IMAD R9, R25, 0xb, RZ ;  /* 0x0000000b19097824 */ /* 0x000fe200078e02ff */
[-C--:B------:R-:W-:Y:S01]  /*06a0*/  LEA.HI.X.SX32 R21, R21, R31.reuse, 0x1, P2 ;  /* 0x0000001f15157211 */ /* 0x080fe200010f0eff */
[----:B------:R-:W5:Y:S01]  /*06b0*/  LDG.E.U16 R10, desc[UR28][R10.64] ;  /* 0x0000001c0a0a7981 */ /* 0x000f62000c1e1500 */
[----:B------:R-:W-:Y:S01]  /*06c0*/  LEA.HI.X.SX32 R23, R23, R31, 0x1, P6 ;  /* 0x0000001f17177211 */ /* 0x000fe200030f0eff */
[----:B------:R-:W2:Y:S01]  /*06d0*/  LDCU UR5, c[0x0][0x3c8] ;  /* 0x00007900ff0577ac */ /* 0x000ea20008000800 */
[-C--:B------:R-:W-:Y:S01]  /*06e0*/  IADD3 R4, P0, PT, R43, R30.reuse, RZ ;  /* 0x0000001e2b047210 */ /* 0x080fe20007f1e0ff */
[----:B------:R-:W5:Y:S01]  /*06f0*/  LDG.E.U16 R14, desc[UR28][R14.64] ;  /* 0x0000001c0e0e7981 */ /* 0x000f62000c1e1500 */
[-C--:B------:R-:W-:Y:S01]  /*0700*/  IADD3 R8, P3, PT, R45, R30.reuse, RZ ;  /* 0x0000001e2d087210 */ /* 0x080fe20007f7e0ff */
[----:B------:R-:W3:Y:S01]  /*0710*/  LDCU.64 UR6, c[0x0][0x3c0] ;  /* 0x00007800ff0677ac */ /* 0x000ee20008000a00 */
[-C--:B------:R-:W-:Y:S01]  /*0720*/  IADD3 R24, P4, PT, R41, R30.reuse, RZ ;  /* 0x0000001e29187210 */ /* 0x080fe20007f9e0ff */
[----:B------:R-:W5:Y:S01]  /*0730*/  LDG.E.U16 R16, desc[UR28][R16.64] ;  /* 0x0000001c10107981 */ /* 0x000f62000c1e1500 */
[----:B------:R-:W-:-:S02]  /*0740*/  IADD3 R26, P2, PT, R39, R30, RZ ;  /* 0x0000001e271a7210 */ /* 0x000fc40007f5e0ff */
[-C--:B------:R-:W-:Y:S01]  /*0750*/  IADD3 R28, P6, PT, R37, R30.reuse, RZ ;  /* 0x0000001e251c7210 */ /* 0x080fe20007fde0ff */
[----:B------:R-:W-:Y:S01]  /*0760*/  IMAD R37, R25, 0xf, RZ ;  /* 0x0000000f19257824 */ /* 0x000fe200078e02ff */
[-C--:B------:R-:W-:Y:S01]  /*0770*/  LEA.HI.X.SX32 R3, R3, R31.reuse, 0x1, P1 ;  /* 0x0000001f03037211 */ /* 0x080fe200008f0eff */
[----:B------:R-:W5:Y:S01]  /*0780*/  LDG.E.U16 R18, desc[UR28][R18.64] ;  /* 0x0000001c12127981 */ /* 0x000f62000c1e1500 */
[----:B-1----:R-:W-:Y:S01]  /*0790*/  IADD3 R30, P1, PT, R35, R30, RZ ;  /* 0x0000001e231e7210 */ /* 0x002fe20007f3e0ff */
[----:B------:R-:W-:Y:S01]  /*07a0*/  IMAD R35, R25, 0xd, RZ ;  /* 0x0000000d19237824 */ /* 0x000fe200078e02ff */
[-C--:B------:R-:W-:Y:S01]  /*07b0*/  LEA.HI.X.SX32 R25, R27, R31.reuse, 0x1, P4 ;  /* 0x0000001f1b197211 */ /* 0x080fe200020f0eff */
[----:B------:R-:W5:Y:S01]  /*07c0*/  LDG.E.U16 R20, desc[UR28][R20.64] ;  /* 0x0000001c14147981 */ /* 0x000f62000c1e1500 */
[-C--:B------:R-:W-:Y:S02]  /*07d0*/  LEA.HI.X.SX32 R5, R5, R31.reuse, 0x1, P0 ;  /* 0x0000001f05057211 */ /* 0x080fe400000f0eff */
[-C--:B------:R-:W-:Y:S01]  /*07e0*/  LEA.HI.X.SX32 R9, R9, R31.reuse, 0x1, P3 ;  /* 0x0000001f09097211 */ /* 0x080fe200018f0eff */
[----:B------:R-:W5:Y:S01]  /*07f0*/  LDG.E.U16 R22, desc[UR28][R22.64] ;  /* 0x0000001c16167981 */ /* 0x000f62000c1e1500 */
[----:B------:R-:W-:-:S02]  /*0800*/  LEA.HI.X.SX32 R27, R35, R31, 0x1, P2 ;  /* 0x0000001f231b7211 */ /* 0x000fc400010f0eff */
[-C--:B------:R-:W-:Y:S01]  /*0810*/  LEA.HI.X.SX32 R29, R29, R31.reuse, 0x1, P6 ;  /* 0x0000001f1d1d7211 */ /* 0x080fe200030f0eff */
[----:B------:R-:W5:Y:S01]  /*0820*/  LDG.E.U16 R4, desc[UR28][R4.64] ;  /* 0x0000001c04047981 */ /* 0x000f62000c1e1500 */
[----:B------:R-:W-:-:S03]  /*0830*/  LEA.HI.X.SX32 R31, R37, R31, 0x1, P1 ;  /* 0x0000001f251f7211 */ /* 0x000fc600008f0eff */
[----:B------:R-:W5:Y:S04]  /*0840*/  LDG.E.U16 R24, desc[UR28][R24.64] ;  /* 0x0000001c18187981 */ /* 0x000f68000c1e1500 */
[----:B------:R-:W5:Y:S04]  /*0850*/  LDG.E.U16 R26, desc[UR28][R26.64] ;  /* 0x0000001c1a1a7981 */ /* 0x000f68000c1e1500 */
[----:B------:R-:W5:Y:S04]  /*0860*/  LDG.E.U16 R28, desc[UR28][R28.64] ;  /* 0x0000001c1c1c7981 */ /* 0x000f68000c1e1500 */
[----:B------:R-:W5:Y:S04]  /*0870*/  LDG.E.U16 R30, desc[UR28][R30.64] ;  /* 0x0000001c1e1e7981 */ /* 0x000f68000c1e1500 */
[----:B------:R1:W5:Y:S04]  /*0880*/  LDG.E.U16 R35, desc[UR28][R12.64] ;  /* 0x0000001c0c237981 */ /* 0x000368000c1e1500 */
[----:B------:R4:W5:Y:S04]  /*0890*/  LDG.E.U16 R37, desc[UR28][R2.64] ;  /* 0x0000001c02257981 */ /* 0x000968000c1e1500 */
[----:B------:R0:W5:Y:S01]  /*08a0*/  LDG.E.U16 R6, desc[UR28][R6.64] ;  /* 0x0000001c06067981 */ /* 0x000162000c1e1500 */
[----:B-1----:R-:W1:Y:S03]  /*08b0*/  LDC.64 R12, c[0x0][0x388] ;  /* 0x0000e200ff0c7b82 */ /* 0x002e660000000a00 */
[----:B------:R2:W5:Y:S01]  /*08c0*/  LDG.E.U16 R8, desc[UR28][R8.64] ;  /* 0x0000001c08087981 */ /* 0x000562000c1e1500 */
[C---:B----4-:R-:W-:Y:S01]  /*08d0*/  SHF.L.U32 R3, R32.reuse, 0x5, RZ ;  /* 0x0000000520037819 */ /* 0x050fe200000006ff */
[----:B------:R-:W-:-:S03]  /*08e0*/  IMAD.SHL.U32 R2, R32, 0x2, RZ ;  /* 0x0000000220027824 */ /* 0x000fc600078e00ff */
[----:B------:R-:W-:Y:S02]  /*08f0*/  LOP3.LUT R3, R3, 0x1800, RZ, 0xc0, !PT ;  /* 0x0000180003037812 */ /* 0x000fe400078ec0ff */
[----:B0-----:R-:W-:Y:S02]  /*0900*/  SHF.R.U32.HI R7, RZ, 0x5, R32 ;  /* 0x00000005ff077819 */ /* 0x001fe40000011620 */
[----:B--2---:R-:W-:Y:S02]  /*0910*/  LOP3.LUT R9, R3, 0x7e, R2, 0xf8, !PT ;  /* 0x0000007e03097812 */ /* 0x004fe400078ef802 */
[----:B------:R-:W-:Y:S02]  /*0920*/  R2UR UR24, R7 ;  /* 0x00000000071872ca */ /* 0x000fe400000e0000 */
[----:B------:R-:W-:Y:S02]  /*0930*/  R2UR UR10, R36 ;  /* 0x00000000240a72ca */ /* 0x000fe400000e0000 */
[----:B------:R-:W-:Y:S01]  /*0940*/  LOP3.LUT R7, R9, 0x10, RZ, 0x3c, !PT ;  /* 0x0000001009077812 */ /* 0x000fe200078e3cff */
[----:B---3--:R-:W-:-:S12]  /*0950*/  @P5 BRA `(.L_x_5) ;  /* 0x0000000000185947 */ /* 0x008fd80003800000 */
[----:B------:R-:W-:Y:S01]  /*0960*/  ELECT P0, URZ, PT ;  /* 0x0000000000ff782f */ /* 0x000fe20003800000 */
[----:B------:R-:W-:Y:S01]  /*0970*/  HFMA2 R3, -RZ, RZ, 0, 5.9604644775390625e-08 ;  /* 0x00000001ff037431 */ /* 0x000fe200000001ff */
[----:B------:R-:W-:Y:S01]  /*0980*/  UMOV UR4, 0x40 ;  /* 0x0000004000047882 */ /* 0x000fe20000000000 */
[----:B------:R-:W-:Y:S01]  /*0990*/  UVIRTCOUNT.DEALLOC.SMPOOL 0x80 ;  /* 0x000000800000784c */ /* 0x000fe20000000000 */
[----:B------:R-:W-:-:S09]  /*09a0*/  ULEA UR4, UR11, UR4, 0x18 ;  /* 0x000000040b047291 */ /* 0x000fd2000f8ec0ff */
[----:B------:R0:W-:Y:S03]  /*09b0*/  @P0 STS.U8 [UR4], R3 ;  /* 0x00000003ff000988 */ /* 0x0001e60008000004 */
.L_x_5:
[C---:B------:R-:W-:Y:S01]  /*09c0*/  LOP3.LUT R5, R32.reuse, 0xf, RZ, 0xc0, !PT ;  /* 0x0000000f20057812 */ /* 0x040fe200078ec0ff */
[----:B------:R-:W-:Y:S01]  /*09d0*/  UIMAD UR6, UR8, UR6, URZ ;  /* 0x00000006080672a4 */ /* 0x000fe2000f8e02ff */
[----:B-----5:R-:W-:Y:S01]  /*09e0*/  STS.U16 [R9+UR9+0x400], R22 ;  /* 0x0004001609007988 */ /* 0x020fe20008000409 */
[----:B------:R-:W-:Y:S01]  /*09f0*/  ULOP3.LUT UR21, UR24, 0x4, URZ, 0xc0, !UPT ;  /* 0x0000000418157892 */ /* 0x000fe2000f8ec0ff */
[----:B------:R-:W-:Y:S01]  /*0a00*/  LOP3.LUT R11, R9, 0x20, RZ, 0x3c, !PT ;  /* 0x00000020090b7812 */ /* 0x000fe200078e3cff */
[----:B0-----:R-:W-:Y:S01]  /*0a10*/  IMAD R3, R5, UR5, RZ ;  /* 0x0000000505037c24 */ /* 0x001fe2000f8e02ff */
[----:B------:R-:W-:Y:S01]  /*0a20*/  UIMAD.WIDE UR4, UR6, 0x2, URZ ;  /* 0x00000002060478a5 */ /* 0x000fe2000f8e02ff */
[----:B------:R-:W-:Y:S01]  /*0a30*/  STS.U16 [R9+UR9], R34 ;  /* 0x0000002209007988 */ /* 0x000fe20008000409 */
[----:B------:R-:W-:Y:S01]  /*0a40*/  USHF.L.U32 UR4, UR24, 0x15, URZ ;  /* 0x0000001518047899 */ /* 0x000fe200080006ff */
[C---:B------:R-:W-:Y:S01]  /*0a50*/  LOP3.LUT R15, R9.reuse, 0x30, RZ, 0x3c, !PT ;  /* 0x00000030090f7812 */ /* 0x040fe200078e3cff */
[----:B------:R-:W-:Y:S01]  /*0a60*/  USHF.L.U32 UR11, UR6, 0x1, URZ ;  /* 0x00000001060b7899 */ /* 0x000fe200080006ff */
[----:B------:R-:W-:Y:S01]  /*0a70*/  STS.U16 [R7+UR9+0x80], R6 ;  /* 0x0000800607007988 */ /* 0x000fe20008000409 */
[----:B------:R-:W-:Y:S01]  /*0a80*/  ULOP3.LUT UR6, UR4, 0x600000, URZ, 0xc0, !UPT ;  /* 0x0060000004067892 */ /* 0x000fe2000f8ec0ff */
[C---:B------:R-:W-:Y:S01]  /*0a90*/  LOP3.LUT R17, R9.reuse, 0x40, RZ, 0x3c, !PT ;  /* 0x0000004009117812 */ /* 0x040fe200078e3cff */
[----:B------:R-:W-:Y:S01]  /*0aa0*/  UMOV UR14, 0x1 ;  /* 0x00000001000e7882 */ /* 0x000fe20000000000 */
[----:B------:R0:W-:Y:S01]  /*0ab0*/  STS.U16 [R7+UR9+0x480], R37 ;  /* 0x0004802507007988 */ /* 0x0001e20008000409 */
[----:B------:R-:W-:Y:S01]  /*0ac0*/  LOP3.LUT R19, R9, 0x50, RZ, 0x3c, !PT ;  /* 0x0000005009137812 */ /* 0x000fe200078e3cff */
[----:B------:R-:W2:Y:S01]  /*0ad0*/  LDCU.64 UR12, c[0x0][0x3d0] ;  /* 0x00007a00ff0c77ac */ /* 0x000ea20008000a00 */
[----:B------:R-:W-:Y:S01]  /*0ae0*/  LOP3.LUT P6, RZ, R32, 0xff, RZ, 0xc0, !PT ;  /* 0x000000ff20ff7812 */ /* 0x000fe200078cc0ff */
[----:B------:R-:W-:Y:S01]  /*0af0*/  STS.U16 [R11+UR9+0x100], R10 ;  /* 0x0001000a0b007988 */ /* 0x000fe20008000409 */
[----:B------:R-:W-:Y:S01]  /*0b00*/  SHF.L.U32 R31, R33, 0x8, RZ ;  /* 0x00000008211f7819 */ /* 0x000fe200000006ff */
[----:B------:R-:W3:Y:S02]  /*0b10*/  LDCU UR15, c[0x0][0x3d8] ;  /* 0x00007b00ff0f77ac */ /* 0x000ee40008000800 */
[----:B------:R4:W-:Y:S01]  /*0b20*/  STS.U16 [R11+UR9+0x500], R4 ;  /* 0x000500040b007988 */ /* 0x0009e20008000409 */
[----:B0-----:R-:W-:-:S03]  /*0b30*/  IMAD.SHL.U32 R7, R3, 0x2, RZ ;  /* 0x0000000203077824 */ /* 0x001fc600078e00ff */
[----:B------:R-:W-:Y:S02]  /*0b40*/  STS.U16 [R15+UR9+0x180], R35 ;  /* 0x000180230f007988 */ /* 0x000fe40008000409 */
[----:B-1----:R-:W-:Y:S01]  /*0b50*/  IADD3 R37, P0, P1, R7, UR11, R12 ;  /* 0x0000000b07257c10 */ /* 0x002fe2000f91e00c */
[----:B------:R-:W-:Y:S01]  /*0b60*/  ULEA UR11, UR21, UR6, 0x2 ;  /* 0x00000006150b7291 */ /* 0x000fe2000f8e10ff */
[C---:B------:R-:W-:Y:S01]  /*0b70*/  LOP3.LUT R7, R9.reuse, 0x60, RZ, 0x3c, !PT ;  /* 0x0000006009077812 */ /* 0x040fe200078e3cff */
[----:B------:R-:W-:Y:S01]  /*0b80*/  STS.U16 [R15+UR9+0x580], R8 ;  /* 0x000580080f007988 */ /* 0x000fe20008000409 */
[----:B------:R-:W-:Y:S01]  /*0b90*/  LOP3.LUT R9, R9, 0x70, RZ, 0x3c, !PT ;  /* 0x0000007009097812 */ /* 0x000fe200078e3cff */
[----:B------:R-:W-:Y:S01]  /*0ba0*/  UIADD3 UR11, UPT, UPT, UR10, UR11, URZ ;  /* 0x0000000b0a0b7290 */ /* 0x000fe2000fffe0ff */
[----:B----4-:R-:W-:Y:S01]  /*0bb0*/  IMAD.HI R4, R3, 0x2, RZ ;  /* 0x0000000203047827 */ /* 0x010fe200078e02ff */
[----:B------:R-:W-:Y:S01]  /*0bc0*/  STS.U16 [R17+UR9+0x200], R14 ;  /* 0x0002000e11007988 */ /* 0x000fe20008000409 */
[----:B------:R-:W-:Y:S01]  /*0bd0*/  VOTEU.ALL UP0, P6 ;  /* 0x0000000000ff7886 */ /* 0x000fe20003000000 */
[----:B------:R-:W-:Y:S01]  /*0be0*/  VOTEU.ALL UP1, P6 ;  /* 0x0000000000ff7886 */ /* 0x000fe20003020000 */
[----:B------:R-:W-:Y:S01]  /*0bf0*/  SHF.R.U32.HI R3, RZ, 0x4, R32 ;  /* 0x00000004ff037819 */ /* 0x000fe20000011620 */
[----:B------:R-:W-:Y:S01]  /*0c00*/  STS.U16 [R17+UR9+0x600], R24 ;  /* 0x0006001811007988 */ /* 0x000fe20008000409 */
[----:B------:R-:W-:Y:S01]  /*0c10*/  IADD3.X R13, PT, PT, R4, UR5, R13, P0, P1 ;  /* 0x00000005040d7c10 */ /* 0x000fe200087e240d */
[----:B------:R-:W-:-:S04]  /*0c20*/  @!UP0 UIADD3 UR4, UPT, UPT, -UR14, 0x100000, URZ ;  /* 0x001000000e048890 */ /* 0x000fc8000fffe1ff */
[----:B------:R-:W-:Y:S02]  /*0c30*/  @!UP0 USHF.L.U32 UR5, UR4, 0xb, URZ ;  /* 0x0000000b04058899 */ /* 0x000fe400080006ff */
[----:B------:R-:W-:Y:S01]  /*0c40*/  @!UP0 USHF.L.U32 UR4, UR4, 0x1, URZ ;  /* 0x0000000104048899 */ /* 0x000fe200080006ff */
[----:B------:R-:W-:Y:S01]  /*0c50*/  STS.U16 [R19+UR9+0x280], R16 ;  /* 0x0002801013007988 */ /* 0x000fe20008000409 */
[----:B------:R-:W-:Y:S01]  /*0c60*/  SGXT.U32 R4, R3, 0x4 ;  /* 0x000000040304781a */ /* 0x000fe20000000000 */
[----:B------:R-:W-:Y:S01]  /*0c70*/  VIADD R3, R31, 0x100 ;  /* 0x000001001f037836 */ /* 0x000fe20000000000 */
[----:B------:R-:W-:Y:S01]  /*0c80*/  PRMT R11, RZ, 0x7610, R11 ;  /* 0x00007610ff0b7816 */ /* 0x000fe2000000000b */
[----:B------:R-:W-:Y:S02]  /*0c90*/  STS.U16 [R19+UR9+0x680], R26 ;  /* 0x0006801a13007988 */ /* 0x000fe40008000409 */
[----:B------:R-:W-:Y:S01]  /*0ca0*/  IMAD R6, R4, UR7, RZ ;  /* 0x0000000704067c24 */ /* 0x000fe2000f8e02ff */
[----:B------:R-:W-:Y:S01]  /*0cb0*/  ISETP.GT.AND P0, PT, R3, RZ, PT ;  /* 0x000000ff0300720c */ /* 0x000fe20003f04270 */
[----:B------:R-:W-:Y:S03]  /*0cc0*/  STS.U16 [R7+UR9+0x300], R18 ;  /* 0x0003001207007988 */ /* 0x000fe60008000409 */
[C---:B------:R-:W-:Y:S01]  /*0cd0*/  LEA R36, P1, R6.reuse, R37, 0x1 ;  /* 0x0000002506247211 */ /* 0x040fe200078208ff */
[----:B------:R0:W-:Y:S03]  /*0ce0*/  STS.U16 [R7+UR9+0x700], R28 ;  /* 0x0007001c07007988 */ /* 0x0001e60008000409 */
[----:B------:R-:W-:Y:S01]  /*0cf0*/  LEA.HI.X.SX32 R37, R6, R13, 0x1, P1 ;  /* 0x0000000d06257211 */ /* 0x000fe200008f0eff */
[----:B------:R1:W-:Y:S01]  /*0d00*/  STS.U16 [R9+UR9+0x380], R20 ;  /* 0x0003801409007988 */ /* 0x0003e20008000409 */
[----:B------:R-:W4:Y:S03]  /*0d10*/  LDC.64 R12, c[0x0][0x390] ;  /* 0x0000e400ff0c7b82 */ /* 0x000f260000000a00 */
[----:B------:R1:W-:Y:S01]  /*0d20*/  STS.U16 [R9+UR9+0x780], R30 ;  /* 0x0007801e09007988 */ /* 0x0003e20008000409 */
[----:B------:R-:W-:Y:S01]  /*0d30*/  STTM.x16 tmem[UR11], RZ ;  /* 0x000000ff000079ed */ /* 0x000fe2000824000b */
[----:B------:R-:W0:Y:S03]  /*0d40*/  FENCE.VIEW.ASYNC.T ;  /* 0x00000000000073c6 */ /* 0x000e260000000200 */
[----:B0-----:R-:W-:Y:S06]  /*0d50*/  BAR.SYNC.DEFER_BLOCKING 0x0 ;  /* 0x0000000000007b1d */ /* 0x001fec0000010000 */
[----:B------:R-:W0:Y:S02]  /*0d60*/  FENCE.VIEW.ASYNC.S ;  /* 0x00000000000073c6 */ /* 0x000e240000000000 */
[----:B0-----:R0:W0:Y:S02]  /*0d70*/  @!UP1 SYNCS.EXCH.64 URZ, [UR9+0x2600], UR4 ;  /* 0x0026000409ff95b2 */ /* 0x0010240008000100 */
[----:B0-----:R-:W-:Y:S06]  /*0d80*/  BAR.SYNC.DEFER_BLOCKING 0x0 ;  /* 0x0000000000007b1d */ /* 0x001fec0000010000 */
[----:B------:R-:W4:Y:S01]  /*0d90*/  @P0 LDG.E.U16 R11, desc[UR28][R36.64] ;  /* 0x0000001c240b0981 */ /* 0x000f22000c1e1500 */
[----:B--2---:R-:W-:Y:S01]  /*0da0*/  UIMAD UR12, UR8, UR12, URZ ;  /* 0x0000000c080c72a4 */ /* 0x004fe2000f8e02ff */
[----:B------:R-:W-:Y:S01]  /*0db0*/  IMAD R5, R5, UR13, RZ ;  /* 0x0000000d05057c24 */ /* 0x000fe2000f8e02ff */
[----:B------:R-:W-:Y:S01]  /*0dc0*/  SHF.R.S32.HI R32, RZ, 0x6, R32 ;  /* 0x00000006ff207819 */ /* 0x000fe20000011420 */
[----:B---3--:R-:W-:Y:S01]  /*0dd0*/  IMAD R4, R4, UR15, RZ ;  /* 0x0000000f04047c24 */ /* 0x008fe2000f8e02ff */
[----:B------:R-:W-:Y:S01]  /*0de0*/  USHF.L.U32 UR4, UR12, 0x1, URZ ;  /* 0x000000010c047899 */ /* 0x000fe200080006ff */
[C---:B------:R-:W-:Y:S01]  /*0df0*/  IMAD.HI R6, R5.reuse, 0x2, RZ ;  /* 0x0000000205067827 */ /* 0x040fe200078e02ff */
[----:B------:R-:W-:Y:S01]  /*0e00*/  SHF.L.U32 R7, R5, 0x1, RZ ;  /* 0x0000000105077819 */ /* 0x000fe200000006ff */
[----:B------:R-:W-:Y:S01]  /*0e10*/  VOTEU.ALL UP1, P6 ;  /* 0x0000000000ff7886 */ /* 0x000fe20003020000 */
[----:B------:R-:W-:-:S04]  /*0e20*/  @!UP0 UIADD3 UR16, UPT, UPT, -UR14, 0x100000, URZ ;  /* 0x001000000e108890 */ /* 0x000fc8000fffe1ff */
[----:B------:R-:W-:Y:S02]  /*0e30*/  @!UP0 USHF.L.U32 UR17, UR16, 0xb, URZ ;  /* 0x0000000b10118899 */ /* 0x000fe400080006ff */
[----:B------:R-:W-:Y:S02]  /*0e40*/  @!UP0 USHF.L.U32 UR16, UR16, 0x1, URZ ;  /* 0x0000000110108899 */ /* 0x000fe400080006ff */
[----:B------:R-:W-:Y:S01]  /*0e50*/  UIADD3 UR23, UPT, UPT, UR9, 0x2200, URZ ;  /* 0x0000220009177890 */ /* 0x000fe2000fffe0ff */
[----:B----4-:R-:W-:Y:S01]  /*0e60*/  IADD3 R35, P1, P2, R7, UR4, R12 ;  /* 0x0000000407237c10 */ /* 0x010fe2000fa3e00c */
[----:B------:R-:W-:Y:S01]  /*0e70*/  UIMAD.WIDE UR4, UR12, 0x2, URZ ;  /* 0x000000020c0478a5 */ /* 0x000fe2000f8e02ff */
[----:B------:R-:W-:Y:S01]  /*0e80*/  SGXT R7, R32, 0x1 ;  /* 0x000000012007781a */ /* 0x000fe20000000200 */
[----:B------:R-:W-:Y:S01]  /*0e90*/  UIADD3 UR12, UPT, UPT, UR10, 0x20, URZ ;  /* 0x000000200a0c7890 */ /* 0x000fe2000fffe0ff */
[----:B------:R-:W-:Y:S02]  /*0ea0*/  PRMT R25, RZ, 0x7610, R25 ;  /* 0x00007610ff197816 */ /* 0x000fe40000000019 */
[----:B------:R-:W-:-:S02]  /*0eb0*/  LOP3.LUT R7, R7, 0x90, RZ, 0xc0, !PT ;  /* 0x0000009007077812 */ /* 0x000fc400078ec0ff */
[----:B------:R-:W-:Y:S02]  /*0ec0*/  IADD3.X R5, PT, PT, R6, UR5, R13, P1, P2 ;  /* 0x0000000506057c10 */ /* 0x000fe40008fe440d */
[----:B------:R-:W-:Y:S01]  /*0ed0*/  LEA R34, P1, R4, R35, 0x1 ;  /* 0x0000002304227211 */ /* 0x000fe200078208ff */
[----:B------:R1:W0:Y:S01]  /*0ee0*/  @!UP1 SYNCS.EXCH.64 URZ, [UR9+0x2608], UR16 ;  /* 0x0026081009ff95b2 */ /* 0x0002220008000100 */
[----:B------:R-:W-:-:S04]  /*0ef0*/  @!UP0 UIADD3 UR4, UPT, UPT, -UR14, 0x100000, URZ ;  /* 0x001000000e048890 */ /* 0x000fc8000fffe1ff */
[----:B------:R-:W-:Y:S02]  /*0f00*/  @!UP0 USHF.L.U32 UR5, UR4, 0xb, URZ ;  /* 0x0000000b04058899 */ /* 0x000fe400080006ff */
[----:B------:R-:W-:Y:S01]  /*0f10*/  @!UP0 USHF.L.U32 UR4, UR4, 0x1, URZ ;  /* 0x0000000104048899 */ /* 0x000fe200080006ff */
[----:B------:R-:W-:Y:S01]  /*0f20*/  VOTEU.ALL UP1, P6 ;  /* 0x0000000000ff7886 */ /* 0x000fe20003020000 */
[----:B------:R-:W-:Y:S02]  /*0f30*/  LEA.HI.X.SX32 R35, R4, R5, 0x1, P1 ;  /* 0x0000000504237211 */ /* 0x000fe400008f0eff */
[----:B------:R-:W-:Y:S02]  /*0f40*/  ISETP.EQ.U32.AND P1, PT, RZ, UR24, P0 ;  /* 0x00000018ff007c0c */ /* 0x000fe40008722070 */
[----:B------:R-:W-:-:S05]  /*0f50*/  LOP3.LUT R2, R7, 0x17e, R2, 0x78, !PT ;  /* 0x0000017e07027812 */ /* 0x000fca00078e7802 */
[----:B------:R1:W-:Y:S01]  /*0f60*/  STS.U16 [R2+UR9+0x2000], R11 ;  /* 0x0020000b02007988 */ /* 0x0003e20008000409 */
[----:B0-----:R0:W-:Y:S06]  /*0f70*/  MEMBAR.ALL.CTA ;  /* 0x0000000000007992 */ /* 0x0011ec0000008000 */
[----:B0-----:R-:W-:Y:S04]  /*0f80*/  FENCE.VIEW.ASYNC.S ;  /* 0x00000000000073c6 */ /* 0x001fe80000000000 */
[----:B------:R-:W0:Y:S02]  /*0f90*/  FENCE.VIEW.ASYNC.S ;  /* 0x00000000000073c6 */ /* 0x000e240000000000 */
[----:B0-----:R1:W0:Y:S02]  /*0fa0*/  @!UP1 SYNCS.EXCH.64 URZ, [UR9+0x2200], UR4 ;  /* 0x0022000409ff95b2 */ /* 0x0012240008000100 */
[----:B0-----:R-:W-:Y:S06]  /*0fb0*/  BAR.SYNC.DEFER_BLOCKING 0x0 ;  /* 0x0000000000007b1d */ /* 0x001fec0000010000 */
[----:B-1----:R-:W-:Y:S05]  /*0fc0*/  @!P1 BRA `(.L_x_6) ;  /* 0x00000000005c9947 */ /* 0x002fea0003800000 */
[----:B------:R-:W-:Y:S02]  /*0fd0*/  UIADD3 UR5, UPT, UPT, UR9, 0x2000, URZ ;  /* 0x0000200009057890 */ /* 0x000fe4000fffe0ff */
[----:B------:R-:W-:Y:S02]  /*0fe0*/  USHF.R.U32.HI UR4, URZ, 0x4, UR9 ;  /* 0x00000004ff047899 */ /* 0x000fe40008011609 */
[----:B------:R-:W-:Y:S02]  /*0ff0*/  USHF.R.U32.HI UR5, URZ, 0x4, UR5 ;  /* 0x00000004ff057899 */ /* 0x000fe40008011605 */
[----:B------:R-:W-:Y:S02]  /*1000*/  USGXT.U32 UR4, UR4, 0xe ;  /* 0x0000000e0404789a */ /* 0x000fe40008000000 */
[----:B------:R-:W-:Y:S01]  /*1010*/  USGXT.U32 UR14, UR5, 0xe ;  /* 0x0000000e050e789a */ /* 0x000fe20008000000 */
[----:B------:R-:W-:Y:S01]  /*1020*/  UMOV UR16, 0x800100 ;  /* 0x0080010000107882 */ /* 0x000fe20000000000 */
[----:B------:R-:W-:Y:S01]  /*1030*/  UMOV UR17, 0x40004040 ;  /* 0x4000404000117882 */ /* 0x000fe20000000000 */
[----:B------:R-:W-:Y:S01]  /*1040*/  UMOV UR5, URZ ;  /* 0x000000ff00057c82 */ /* 0x000fe20008000000 */
[----:B------:R-:W-:-:S02]  /*1050*/  ULOP3.LUT UR18, UR4, 0x800000, URZ, 0xfc, !UPT ;  /* 0x0080000004127892 */ /* 0x000fc4000f8efcff */
[----:B------:R-:W-:Y:S02]  /*1060*/  UIADD3 UR20, UPT, UPT, UR10, 0x30, URZ ;  /* 0x000000300a147890 */ /* 0x000fe4000fffe0ff */
[----:B------:R-:W-:Y:S01]  /*1070*/  UIADD3.64 UR16, UPT, UPT, UR4, UR16, URZ ;  /* 0x0000001004107297 */ /* 0x000fe2000fffe0ff */
[----:B------:R-:W-:Y:S01]  /*1080*/  UMOV UR26, 0x0 ;  /* 0x00000000001a7882 */ /* 0x000fe20000000000 */
[----:B------:R-:W-:Y:S01]  /*1090*/  UMOV UR27, 0x8048490 ;  /* 0x08048490001b7882 */ /* 0x000fe20000000000 */
[----:B------:R-:W-:Y:S01]  /*10a0*/  UMOV UR4, UR23 ;  /* 0x0000001700047c82 */ /* 0x000fe20008000000 */
[----:B------:R-:W-:Y:S01]  /*10b0*/  UMOV UR15, 0xc0004010 ;  /* 0xc0004010000f7882 */ /* 0x000fe20000000000 */
[----:B------:R-:W-:Y:S01]  /*10c0*/  UMOV UR19, 0x40004040 ;  /* 0x4000404000137882 */ /* 0x000fe20000000000 */
[----:B------:R-:W-:Y:S01]  /*10d0*/  UMOV UR30, 0x0 ;  /* 0x00000000001e7882 */ /* 0x000fe20000000000 */
[----:B------:R-:W-:Y:S01]  /*10e0*/  UMOV UR31, 0x8048490 ;  /* 0x08048490001f7882 */ /* 0x000fe20000000000 */
[----:B------:R-:W-:Y:S01]  /*10f0*/  UMOV UR4, UR4 ;  /* 0x0000000400047c82 */ /* 0x000fe20008000000 */
[----:B------:R0:W-:Y:S01]  /*1100*/  UTCHMMA gdesc[UR18], gdesc[UR14], tmem[UR12], tmem[UR26], idesc[UR27], !UPT ;  /* 0x00ff1a0e120075ea */ /* 0x0001e2000f80000c */
[----:B------:R0:W-:Y:S01]  /*1110*/  UTCHMMA gdesc[UR16], gdesc[UR14], tmem[UR20], tmem[UR30], idesc[UR31], !UPT ;  /* 0x00ff1e0e100075ea */ /* 0x0001e2000f800014 */
[----:B------:R0:W-:Y:S01]  /*1120*/  UTCBAR [UR4], URZ ;  /* 0x000000ff040073e9 */ /* 0x0001e200080000ff */
[----:B------:R-:W-:Y:S01]  /*1130*/  NOP ;  /* 0x0000000000007918 */ /* 0x000fe20000000000 */
.L_x_6:
[----:B------:R-:W-:Y:S05]  /*1140*/  @!P0 BRA `(.L_x_7) ;  /* 0x0000000000088947 */ /* 0x000fea0003800000 */
[----:B------:R-:W1:Y:S02]  /*1150*/  SYNCS.PHASECHK.TRANS64.TRYWAIT P2, [UR9+0x2200], RZ ;  /* 0x002200ffff0075a7 */ /* 0x000e640008041109 */
[----:B-1----:R-:W-:Y:S05]  /*1160*/  @!P2 BRA `(.L_x_8) ;  /* 0x0000002c00e0a947 */ /* 0x002fea0003800000 */
.L_x_7:
[----:B------:R-:W-:Y:S06]  /*1170*/  BAR.SYNC.DEFER_BLOCKING 0x0 ;  /* 0x0000000000007b1d */ /* 0x000fec0000010000 */
[----:B0-----:R-:W0:Y:S01]  /*1180*/  LDCU UR4, c[0x0][0x3a8] ;  /* 0x00007500ff0477ac */ /* 0x001e220008000800 */
[----:B------:R-:W0:Y:S01]  /*1190*/  LDTM.x16 R4, tmem[UR11+0x20] ;  /* 0x0000200b000479ee */ /* 0x000e220008240000 */
[----:B------:R-:W1:Y:S01]  /*11a0*/  @!P6 SYNCS.CCTL.IV [UR9+0x2200] ;  /* 0x00220000ff00e9b1 */ /* 0x000e620008000009 */
[----:B------:R-:W-:Y:S01]  /*11b0*/  NOP ;  /* 0x0000000000007918 */ /* 0x000fe20000000000 */
[----:B------:R2:W5:Y:S01]  /*11c0*/  @P0 LDG.E.U16 R25, desc[UR28][R34.64] ;  /* 0x0000001c22190981 */ /* 0x000562000c1e1500 */
[----:B------:R-:W-:Y:S01]  /*11d0*/  ISETP.GT.AND P4, PT, R31, -0x1, PT ;  /* 0xffffffff1f00780c */ /* 0x000fe20003f84270 */
[----:B------:R-:W-:Y:S01]  /*11e0*/  UIADD3 UR20, UPT, UPT, UR10, 0x40, URZ ;  /* 0x000000400a147890 */ /* 0x000fe2000fffe0ff */
[----:B------:R-:W-:-:S02]  /*11f0*/  ISETP.GT.AND P3, PT, R0, RZ, PT ;  /* 0x000000ff0000720c */ /* 0x000fc40003f64270 */
[----:B------:R-:W-:Y:S01]  /*1200*/  ISETP.GT.AND P2, PT, R0, 0x1, PT ;  /* 0x000000010000780c */ /* 0x000fe20003f44270 */
[----:B0-----:R-:W-:Y:S01]  /*1210*/  FMUL R4, R4, UR4 ;  /* 0x0000000404047c20 */ /* 0x001fe20008400000 */
[----:B------:R-:W-:Y:S01]  /*1220*/  FMUL R5, R5, UR4 ;  /* 0x0000000405057c20 */ /* 0x000fe20008400000 */
[----:B------:R-:W-:Y:S01]  /*1230*/  FMUL R6, R6, UR4 ;  /* 0x0000000406067c20 */ /* 0x000fe20008400000 */
[----:B------:R-:W-:Y:S01]  /*1240*/  FMUL R7, R7, UR4 ;  /* 0x0000000407077c20 */ /* 0x000fe20008400000 */
[----:B------:R-:W-:Y:S01]  /*1250*/  FMUL R8, R8, UR4 ;  /* 0x0000000408087c20 */ /* 0x000fe20008400000 */
[----:B------:R-:W-:Y:S01]  /*1260*/  FSEL R4, R4, -INF , P4 ;  /* 0xff80000004047808 */ /* 0x000fe20002000000 */
[----:B------:R-:W-:Y:S01]  /*1270*/  FMUL R20, R9, UR4 ;  /* 0x0000000409147c20 */ /* 0x000fe20008400000 */
[----:B------:R-:W-:Y:S01]  /*1280*/  ISETP.GT.AND P4, PT, R0, 0x2, PT ;  /* 0x000000020000780c */ /* 0x000fe20003f84270 */
[----:B------:R-:W-:Y:S01]  /*1290*/  FMUL R21, R10, UR4 ;  /* 0x000000040a157c20 */ /* 0x000fe20008400000 */
[----:B------:R-:W-:Y:S01]  /*12a0*/  FSEL R5, R5, -INF , P3 ;  /* 0xff80000005057808 */ /* 0x000fe20001800000 */
[----:B------:R-:W-:Y:S01]  /*12b0*/  FMUL R23, R14, UR4 ;  /* 0x000000040e177c20 */ /* 0x000fe20008400000 */
[----:B------:R-:W-:Y:S01]  /*12c0*/  ISETP.GT.AND P3, PT, R0, 0x3, PT ;  /* 0x000000030000780c */ /* 0x000fe20003f64270 */
[----:B------:R-:W-:Y:S01]  /*12d0*/  FMUL R11, R11, UR4 ;  /* 0x000000040b0b7c20 */ /* 0x000fe20008400000 */
[----:B------:R-:W-:Y:S01]  /*12e0*/  FSEL R6, R6, -INF , P2 ;  /* 0xff80000006067808 */ /* 0x000fe20001000000 */
[----:B------:R-:W-:Y:S01]  /*12f0*/  FMUL R22, R12, UR4 ;  /* 0x000000040c167c20 */ /* 0x000fe20008400000 */
[C---:B------:R-:W-:Y:S01]  /*1300*/  ISETP.GT.AND P2, PT, R0.reuse, 0x4, PT ;  /* 0x000000040000780c */ /* 0x040fe20003f44270 */
[----:B------:R-:W-:Y:S01]  /*1310*/  FMUL R13, R13, UR4 ;  /* 0x000000040d0d7c20 */ /* 0x000fe20008400000 */
[----:B------:R-:W-:Y:S01]  /*1320*/  FSEL R9, R7, -INF , P4 ;  /* 0xff80000007097808 */ /* 0x000fe20002000000 */
[----:B------:R-:W-:Y:S01]  /*1330*/  FMUL R15, R15, UR4 ;  /* 0x000000040f0f7c20 */ /* 0x000fe20008400000 */
[----:B------:R-:W-:Y:S01]  /*1340*/  ISETP.GT.AND P4, PT, R0, 0x5, PT ;  /* 0x000000050000780c */ /* 0x000fe20003f84270 */
[----:B------:R-:W-:Y:S01]  /*1350*/  FMUL R16, R16, UR4 ;  /* 0x0000000410107c20 */ /* 0x000fe20008400000 */
[----:B------:R-:W-:Y:S01]  /*1360*/  FSEL R10, R8, -INF , P3 ;  /* 0xff800000080a7808 */ /* 0x000fe20001800000 */
[----:B------:R-:W-:Y:S01]  /*1370*/  FMUL R17, R17, UR4 ;  /* 0x0000000411117c20 */ /* 0x000fe20008400000 */
[----:B------:R-:W-:Y:S01]  /*1380*/  FMNMX3 R14, R4, R5, R6, !PT ;  /* 0x00000005040e7276 */ /* 0x000fe20007800006 */
[----:B------:R-:W-:Y:S01]  /*1390*/  FMUL R18, R18, UR4 ;  /* 0x0000000412127c20 */ /* 0x000fe20008400000 */
[----:B------:R-:W-:Y:S01]  /*13a0*/  ISETP.GT.AND P3, PT, R0, 0x6, PT ;  /* 0x000000060000780c */ /* 0x000fe20003f64270 */
[----:B------:R-:W-:Y:S01]  /*13b0*/  FMUL R19, R19, UR4 ;  /* 0x0000000413137c20 */ /* 0x000fe20008400000 */
[----:B------:R-:W-:Y:S01]  /*13c0*/  FSEL R7, R20, -INF , P2 ;  /* 0xff80000014077808 */ /* 0x000fe20001000000 */
[----:B------:R-:W-:Y:S01]  /*13d0*/  UIADD3 UR6, UPT, UPT, UR6, UR20, URZ ;  /* 0x0000001406067290 */ /* 0x000fe2000fffe0ff */
[----:B------:R-:W-:-:S02]  /*13e0*/  ISETP.GT.AND P2, PT, R0, 0x7, PT ;  /* 0x000000070000780c */ /* 0x000fc40003f44270 */
[----:B------:R-:W-:Y:S01]  /*13f0*/  FSEL R8, R21, -INF , P4 ;  /* 0xff80000015087808 */ /* 0x000fe20002000000 */
[----:B------:R-:W-:Y:S01]  /*1400*/  ULEA UR21, UR21, UR6, 0x1 ;  /* 0x0000000615157291 */ /* 0x000fe2000f8e08ff */
[----:B------:R-:W-:Y:S02]  /*1410*/  FMNMX3 R20, R14, R9, R10, !PT ;  /* 0x000000090e147276 */ /* 0x000fe4000780000a */
[C---:B------:R-:W-:Y:S02]  /*1420*/  ISETP.GT.AND P4, PT, R0.reuse, 0x8, PT ;  /* 0x000000080000780c */ /* 0x040fe40003f84270 */
[----:B------:R-:W-:Y:S02]  /*1430*/  FSEL R12, R11, -INF , P3 ;  /* 0xff8000000b0c7808 */ /* 0x000fe40001800000 */
[----:B------:R-:W-:Y:S02]  /*1440*/  ISETP.GT.AND P3, PT, R0, 0x9, PT ;  /* 0x000000090000780c */ /* 0x000fe40003f64270 */
[----:B------:R-:W-:-:S02]  /*1450*/  FSEL R11, R22, -INF , P2 ;  /* 0xff800000160b7808 */ /* 0x000fc40001000000 */
[----:B------:R-:W-:Y:S02]  /*1460*/  FMNMX3 R20, R20, R7, R8, !PT ;  /* 0x0000000714147276 */ /* 0x000fe40007800008 */
[C---:B------:R-:W-:Y:S02]  /*1470*/  ISETP.GT.AND P2, PT, R0.reuse, 0xa, PT ;  /* 0x0000000a0000780c */ /* 0x040fe40003f44270 */
[----:B------:R-:W-:Y:S02]  /*1480*/  FSEL R14, R13, -INF , P4 ;  /* 0xff8000000d0e7808 */ /* 0x000fe40002000000 */
[----:B------:R-:W-:Y:S02]  /*1490*/  ISETP.GT.AND P4, PT, R0, 0xb, PT ;  /* 0x0000000b0000780c */ /* 0x000fe40003f84270 */
[----:B------:R-:W-:Y:S02]  /*14a0*/  FSEL R13, R23, -INF , P3 ;  /* 0xff800000170d7808 */ /* 0x000fe40001800000 */
[----:B------:R-:W-:-:S02]  /*14b0*/  FMNMX3 R20, R20, R12, R11, !PT ;  /* 0x0000000c14147276 */ /* 0x000fc4000780000b */
[----:B------:R-:W-:Y:S02]  /*14c0*/  FSEL R15, R15, -INF , P2 ;  /* 0xff8000000f0f7808 */ /* 0x000fe40001000000 */
[C---:B------:R-:W-:Y:S02]  /*14d0*/  ISETP.GT.AND P3, PT, R0.reuse, 0xc, PT ;  /* 0x0000000c0000780c */ /* 0x040fe40003f64270 */
[----:B------:R-:W-:Y:S02]  /*14e0*/  ISETP.GT.AND P2, PT, R0, 0xd, PT ;  /* 0x0000000d0000780c */ /* 0x000fe40003f44270 */
[----:B------:R-:W-:Y:S02]  /*14f0*/  FSEL R16, R16, -INF , P4 ;  /* 0xff80000010107808 */ /* 0x000fe40002000000 */
[----:B------:R-:W-:Y:S02]  /*1500*/  FMNMX3 R20, R20, R14, R13, !PT ;  /* 0x0000000e14147276 */ /* 0x000fe4000780000d */
[----:B------:R-:W-:-:S02]  /*1510*/  ISETP.GT.AND P4, PT, R0, 0xe, PT ;  /* 0x0000000e0000780c */ /* 0x000fc40003f84270 */
[----:B------:R-:W-:Y:S02]  /*1520*/  FSEL R17, R17, -INF , P3 ;  /* 0xff80000011117808 */ /* 0x000fe40001800000 */
[----:B------:R-:W-:Y:S02]  /*1530*/  FSEL R18, R18, -INF , P2 ;  /* 0xff80000012127808 */ /* 0x000fe40001000000 */
[----:B------:R-:W-:Y:S02]  /*1540*/  FMNMX3 R21, R20, R15, R16, !PT ;  /* 0x0000000f14157276 */ /* 0x000fe40007800010 */
[----:B------:R-:W-:Y:S02]  /*1550*/  FSEL R20, R19, -INF , P4 ;  /* 0xff80000013147808 */ /* 0x000fe40002000000 */
[----:B------:R-:W-:-:S04]  /*1560*/  FMNMX3 R21, R21, R17, R18, !PT ;  /* 0x0000001115157276 */ /* 0x000fc80007800012 */
[----:B------:R-:W-:-:S05]  /*1570*/  FMNMX3 R33, R21, -INF , R20, !PT ;  /* 0xff80000015217876 */ /* 0x000fca0007800014 */
[--C-:B------:R-:W-:Y:S01]  /*1580*/  FADD R4, R4, -R33.reuse ;  /* 0x8000002104047221 */ /* 0x100fe20000000000 */
[--C-:B------:R-:W-:Y:S01]  /*1590*/  FADD R5, R5, -R33.reuse ;  /* 0x8000002105057221 */ /* 0x100fe20000000000 */
[--C-:B------:R-:W-:Y:S01]  /*15a0*/  FADD R6, R6, -R33.reuse ;  /* 0x8000002106067221 */ /* 0x100fe20000000000 */
[--C-:B------:R-:W-:Y:S01]  /*15b0*/  FADD R9, R9, -R33.reuse ;  /* 0x8000002109097221 */ /* 0x100fe20000000000 */
[----:B------:R-:W-:Y:S01]  /*15c0*/  FMUL R4, R4, 1.4426950216293334961 ;  /* 0x3fb8aa3b04047820 */ /* 0x000fe20000400000 */
[----:B------:R-:W-:Y:S01]  /*15d0*/  FMUL R5, R5, 1.4426950216293334961 ;  /* 0x3fb8aa3b05057820 */ /* 0x000fe20000400000 */
[----:B------:R-:W-:Y:S01]  /*15e0*/  FMUL R6, R6, 1.4426950216293334961 ;  /* 0x3fb8aa3b06067820 */ /* 0x000fe20000400000 */
[--C-:B------:R-:W-:Y:S01]  /*15f0*/  FADD R10, R10, -R33.reuse ;  /* 0x800000210a0a7221 */ /* 0x100fe20000000000 */
[----:B------:R-:W-:Y:S01]  /*1600*/  FMUL R9, R9, 1.4426950216293334961 ;  /* 0x3fb8aa3b09097820 */ /* 0x000fe20000400000 */
[--C-:B------:R-:W-:Y:S01]  /*1610*/  FADD R12, R12, -R33.reuse ;  /* 0x800000210c0c7221 */ /* 0x100fe20000000000 */
[----:B------:R-:W-:Y:S01]  /*1620*/  MUFU.EX2 R4, R4 ;  /* 0x0000000400047308 */ /* 0x000fe20000000800 */
[----:B------:R-:W-:Y:S01]  /*1630*/  FMUL R19, R10, 1.4426950216293334961 ;  /* 0x3fb8aa3b0a137820 */ /* 0x000fe20000400000 */
[--C-:B------:R-:W-:Y:S01]  /*1640*/  FADD R10, R7, -R33.reuse ;  /* 0x80000021070a7221 */ /* 0x100fe20000000000 */
[----:B------:R-:W-:Y:S01]  /*1650*/  FMUL R22, R12, 1.4426950216293334961 ;  /* 0x3fb8aa3b0c167820 */ /* 0x000fe20000400000 */
[--C-:B------:R-:W-:Y:S01]  /*1660*/  FADD R14, R14, -R33.reuse ;  /* 0x800000210e0e7221 */ /* 0x100fe20000000000 */
[--C-:B------:R-:W-:Y:S01]  /*1670*/  FADD R12, R11, -R33.reuse ;  /* 0x800000210b0c7221 */ /* 0x100fe20000000000 */
[----:B------:R-:W-:Y:S01]  /*1680*/  FMUL R21, R10, 1.4426950216293334961 ;  /* 0x3fb8aa3b0a157820 */ /* 0x000fe20000400000 */
[--C-:B------:R-:W-:Y:S01]  /*1690*/  FADD R10, R8, -R33.reuse ;  /* 0x80000021080a7221 */ /* 0x100fe20000000000 */
[----:B------:R-:W0:Y:S01]  /*16a0*/  MUFU.EX2 R5, R5 ;  /* 0x0000000500057308 */ /* 0x000e220000000800 */
[----:B------:R-:W-:Y:S01]  /*16b0*/  FMUL R12, R12, 1.4426950216293334961 ;  /* 0x3fb8aa3b0c0c7820 */ /* 0x000fe20000400000 */
[--C-:B------:R-:W-:Y:S01]  /*16c0*/  FADD R20, R20, -R33.reuse ;  /* 0x8000002114147221 */ /* 0x100fe20000000000 */
[----:B------:R-:W-:Y:S01]  /*16d0*/  FMUL R10, R10, 1.4426950216293334961 ;  /* 0x3fb8aa3b0a0a7820 */ /* 0x000fe20000400000 */
[--C-:B------:R-:W-:Y:S01]  /*16e0*/  FADD R16, R16, -R33.reuse ;  /* 0x8000002110107221 */ /* 0x100fe20000000000 */
[--C-:B------:R-:W-:Y:S01]  /*16f0*/  FADD R17, R17, -R33.reuse ;  /* 0x8000002111117221 */ /* 0x100fe20000000000 */
[----:B------:R-:W-:Y:S01]  /*1700*/  FADD R18, R18, -R33 ;  /* 0x8000002112127221 */ /* 0x000fe20000000000 */
[----:B------:R-:W-:Y:S01]  /*1710*/  FMUL R20, R20, 1.4426950216293334961 ;  /* 0x3fb8aa3b14147820 */ /* 0x000fe20000400000 */
[----:B------:R-:W3:Y:S01]  /*1720*/  MUFU.EX2 R6, R6 ;  /* 0x0000000600067308 */ /* 0x000ee20000000800 */
[----:B------:R-:W-:Y:S01]  /*1730*/  FMUL R16, R16, 1.4426950216293334961 ;  /* 0x3fb8aa3b10107820 */ /* 0x000fe20000400000 */
[----:B------:R-:W-:Y:S01]  /*1740*/  FMUL R17, R17, 1.4426950216293334961 ;  /* 0x3fb8aa3b11117820 */ /* 0x000fe20000400000 */
[----:B------:R-:W-:-:S05]  /*1750*/  FMUL R18, R18, 1.4426950216293334961 ;  /* 0x3fb8aa3b12127820 */ /* 0x000fca0000400000 */
[----:B------:R-:W4:Y:S01]  /*1760*/  MUFU.EX2 R9, R9 ;  /* 0x0000000900097308 */ /* 0x000f220000000800 */
[----:B0-----:R-:W-:Y:S01]  /*1770*/  FADD R27, R4, R5 ;  /* 0x00000005041b7221 */ /* 0x001fe20000000000 */
[----:B------:R-:W-:-:S06]  /*1780*/  F2FP.BF16.F32.PACK_AB R4, R5, R4 ;  /* 0x000000040504723e */ /* 0x000fcc00000010ff */
[----:B------:R0:W-:Y:S01]  /*1790*/  MUFU.EX2 R7, R19 ;  /* 0x0000001300077308 */ /* 0x0001e20000000800 */
[----:B---3--:R-:W-:-:S07]  /*17a0*/  FADD R24, R6, R27 ;  /* 0x0000001b06187221 */ /* 0x008fce0000000000 */
[----:B------:R3:W1:Y:S01]  /*17b0*/  MUFU.EX2 R8, R21 ;  /* 0x0000001500087308 */ /* 0x0006620000000800 */
[----:B0-----:R-:W-:Y:S01]  /*17c0*/  FMUL R19, R14, 1.4426950216293334961 ;  /* 0x3fb8aa3b0e137820 */ /* 0x001fe20000400000 */
[----:B------:R-:W-:Y:S01]  /*17d0*/  FADD R14, R13, -R33 ;  /* 0x800000210d0e7221 */ /* 0x000fe20000000000 */
[C---:B----4-:R-:W-:Y:S01]  /*17e0*/  FADD R24, R9.reuse, R24 ;  /* 0x0000001809187221 */ /* 0x050fe20000000000 */
[----:B------:R-:W-:Y:S01]  /*17f0*/  F2FP.BF16.F32.PACK_AB R5, R9, R6 ;  /* 0x000000060905723e */ /* 0x000fe200000010ff */
[----:B------:R-:W-:-:S03]  /*1800*/  FADD R9, -R33, -INF ;  /* 0xff80000021097421 */ /* 0x000fc60000000100 */
[----:B------:R-:W-:Y:S01]  /*1810*/  MUFU.EX2 R10, R10 ;  /* 0x0000000a000a7308 */ /* 0x000fe20000000800 */
[----:B---3--:R-:W-:Y:S01]  /*1820*/  FMUL R21, R14, 1.4426950216293334961 ;  /* 0x3fb8aa3b0e157820 */ /* 0x008fe20000400000 */
[----:B------:R-:W-:-:S04]  /*1830*/  FADD R14, R15, -R33 ;  /* 0x800000210f0e7221 */ /* 0x000fc80000000000 */
[----:B------:R-:W-:Y:S02]  /*1840*/  FMUL R14, R14, 1.4426950216293334961 ;  /* 0x3fb8aa3b0e0e7820 */ /* 0x000fe40000400000 */
[----:B------:R-:W0:Y:S01]  /*1850*/  MUFU.EX2 R11, R22 ;  /* 0x00000016000b7308 */ /* 0x000e220000000800 */
[----:B-1----:R-:W-:-:S07]  /*1860*/  F2FP.BF16.F32.PACK_AB R6, R8, R7 ;  /* 0x000000070806723e */ /* 0x002fce00000010ff */
[----:B------:R-:W-:Y:S08]  /*1870*/  MUFU.EX2 R12, R12 ;  /* 0x0000000c000c7308 */ /* 0x000ff00000000800 */
[----:B------:R1:W-:Y:S08]  /*1880*/  MUFU.EX2 R13, R19 ;  /* 0x00000013000d7308 */ /* 0x0003f00000000800 */
[----:B------:R-:W-:Y:S01]  /*1890*/  MUFU.EX2 R15, R21 ;  /* 0x00000015000f7308 */ /* 0x000fe20000000800 */
[----:B-1----:R-:W-:Y:S01]  /*18a0*/  FADD R19, R7, R24 ;  /* 0x0000001807137221 */ /* 0x002fe20000000000 */
[----:B0-----:R-:W-:Y:S01]  /*18b0*/  F2FP.BF16.F32.PACK_AB R7, R11, R10 ;  /* 0x0000000a0b07723e */ /* 0x001fe200000010ff */
[----:B------:R-:W-:-:S02]  /*18c0*/  FMUL R24, R9, 1.4426950216293334961 ;  /* 0x3fb8aa3b09187820 */ /* 0x000fc40000400000 */
[----:B------:R-:W-:-:S03]  /*18d0*/  FADD R19, R8, R19 ;  /* 0x0000001308137221 */ /* 0x000fc60000000000 */
[----:B------:R0:W-:Y:S08]  /*18e0*/  MUFU.EX2 R23, R16 ;  /* 0x0000001000177308 */ /* 0x0001f00000000800 */
[----:B------:R-:W1:Y:S01]  /*18f0*/  MUFU.EX2 R14, R14 ;  /* 0x0000000e000e7308 */ /* 0x000e620000000800 */
[----:B0-----:R-:W-:-:S07]  /*1900*/  FADD R16, R10, R19 ;  /* 0x000000130a107221 */ /* 0x001fce0000000000 */
[----:B------:R0:W3:Y:S08]  /*1910*/  MUFU.EX2 R22, R17 ;  /* 0x0000001100167308 */ /* 0x0000f00000000800 */
[----:B------:R-:W-:Y:S01]  /*1920*/  MUFU.EX2 R21, R18 ;  /* 0x0000001200157308 */ /* 0x000fe20000000800 */
[----:B0-----:R-:W-:Y:S01]  /*1930*/  FADD R17, R11, R16 ;  /* 0x000000100b117221 */ /* 0x001fe20000000000 */
[----:B-1----:R-:W-:-:S03]  /*1940*/  F2FP.BF16.F32.PACK_AB R9, R14, R15 ;  /* 0x0000000f0e09723e */ /* 0x002fc600000010ff */
[----:B------:R-:W-:-:S03]  /*1950*/  FADD R8, R12, R17 ;  /* 0x000000110c087221 */ /* 0x000fc60000000000 */
[----:B------:R-:W0:Y:S01]  /*1960*/  MUFU.EX2 R20, R20 ;  /* 0x0000001400147308 */ /* 0x000e220000000800 */
[C---:B------:R-:W-:Y:S01]  /*1970*/  FADD R10, R13.reuse, R8 ;  /* 0x000000080d0a7221 */ /* 0x040fe20000000000 */
[----:B------:R-:W-:-:S03]  /*1980*/  F2FP.BF16.F32.PACK_AB R8, R13, R12 ;  /* 0x0000000c0d08723e */ /* 0x000fc600000010ff */
[----:B------:R-:W-:Y:S01]  /*1990*/  FADD R13, R15, R10 ;  /* 0x0000000a0f0d7221 */ /* 0x000fe20000000000 */
[----:B---3--:R-:W-:Y:S02]  /*19a0*/  F2FP.BF16.F32.PACK_AB R10, R22, R23 ;  /* 0x00000017160a723e */ /* 0x008fe400000010ff */
[----:B0-----:R-:W-:Y:S01]  /*19b0*/  F2FP.BF16.F32.PACK_AB R11, R20, R21 ;  /* 0x00000015140b723e */ /* 0x001fe200000010ff */
[----:B--2---:R-:W-:Y:S06]  /*19c0*/  @!P0 BRA `(.L_x_9) ;  /* 0x0000000000048947 */ /* 0x004fec0003800000 */
[----:B------:R0:W-:Y:S02]  /*19d0*/  STTM.x8 tmem[UR21], R4 ;  /* 0x00000004000079ed */ /* 0x0001e400081c0015 */
.L_x_9:
[----:B-----5:R1:W-:Y:S01]  /*19e0*/  STS.U16 [R2+UR9+0x2000], R25 ;  /* 0x0020001902007988 */ /* 0x0203e20008000409 */
[----:B------:R-:W2:Y:S01]  /*19f0*/  MUFU.EX2 R24, R24 ;  /* 0x0000001800187308 */ /* 0x000ea20000000800 */
[----:B------:R-:W-:Y:S01]  /*1a00*/  FADD R26, R14, R13 ;  /* 0x0000000d0e1a7221 */ /* 0x000fe20000000000 */
[----:B------:R-:W3:Y:S02]  /*1a10*/  FENCE.VIEW.ASYNC.T ;  /* 0x00000000000073c6 */ /* 0x000ee40000000200 */
[----:B---3--:R-:W-:Y:S01]  /*1a20*/  BAR.SYNC.DEFER_BLOCKING 0x0 ;  /* 0x0000000000007b1d */ /* 0x008fe20000010000 */
[----:B------:R-:W-:-:S05]  /*1a30*/  FADD R23, R23, R26 ;  /* 0x0000001a17177221 */ /* 0x000fca0000000000 */
[----:B0-----:R-:W0:Y:S01]  /*1a40*/  LDTM.x16 R4, tmem[UR11] ;  /* 0x0000000b000479ee */ /* 0x001e220008240000 */
[----:B------:R-:W-:Y:S01]  /*1a50*/  NOP ;  /* 0x0000000000007918 */ /* 0x000fe20000000000 */
[----:B-1----:R-:W-:Y:S05]  /*1a60*/  @!P0 BRA `(.L_x_10) ;  /* 0x0000000000448947 */ /* 0x002fea0003800000 */
[C---:B0-2---:R-:W-:Y:S01]  /*1a70*/  FMUL R4, R24.reuse, R4 ;  /* 0x0000000418047220 */ /* 0x045fe20000400000 */
[C---:B------:R-:W-:Y:S01]  /*1a80*/  FMUL R5, R24.reuse, R5 ;  /* 0x0000000518057220 */ /* 0x040fe20000400000 */
        /* <DEDUP_REMOVED lines=13> */
[----:B------:R-:W-:-:S04]  /*1b60*/  FMUL R19, R24, R19 ;  /* 0x0000001318137220 */ /* 0x000fc80000400000 */
[----:B------:R1:W-:Y:S03]  /*1b70*/  STTM.x16 tmem[UR11], R4 ;  /* 0x00000004000079ed */ /* 0x0003e6000824000b */
.L_x_10:
[----:B0-----:R-:W0:Y:S02]  /*1b80*/  FENCE.VIEW.ASYNC.T ;  /* 0x00000000000073c6 */ /* 0x001e240000000200 */
[----:B0-----:R-:W-:Y:S01]  /*1b90*/  BAR.SYNC.DEFER_BLOCKING 0x0 ;  /* 0x0000000000007b1d */ /* 0x001fe20000010000 */
[----:B------:R-:W-:Y:S01]  /*1ba0*/  FADD R22, R22, R23 ;  /* 0x0000001716167221 */ /* 0x000fe20000000000 */
[----:B------:R-:W-:Y:S01]  /*1bb0*/  UIADD3 UR6, UPT, UPT, UR9, 0x2600, URZ ;  /* 0x0000260009067890 */ /* 0x000fe2000fffe0ff */
[----:B------:R-:W-:Y:S02]  /*1bc0*/  FSEL R33, R33, -INF , P0 ;  /* 0xff80000021217808 */ /* 0x000fe40000000000 */
[----:B------:R-:W-:-:S04]  /*1bd0*/  FADD R21, R21, R22 ;  /* 0x0000001615157221 */ /* 0x000fc80000000000 */
[----:B------:R-:W-:-:S04]  /*1be0*/  FADD R21, R20, R21 ;  /* 0x0000001514157221 */ /* 0x000fc80000000000 */
[----:B--2---:R-:W-:-:S05]  /*1bf0*/  FADD R21, R24, R21 ;  /* 0x0000001518157221 */ /* 0x004fca0000000000 */
[----:B------:R-:W-:Y:S01]  /*1c00*/  FSEL R32, R21, 1, P0 ;  /* 0x3f80000015207808 */ /* 0x000fe20000000000 */
[----:B------:R0:W-:Y:S06]  /*1c10*/  MEMBAR.ALL.CTA ;  /* 0x0000000000007992 */ /* 0x0001ec0000008000 */
[----:B0-----:R-:W0:Y:S02]  /*1c20*/  FENCE.VIEW.ASYNC.S ;  /* 0x00000000000073c6 */ /* 0x001e240000000000 */
[----:B0-----:R-:W-:Y:S06]  /*1c30*/  BAR.SYNC.DEFER_BLOCKING 0x0 ;  /* 0x0000000000007b1d */ /* 0x001fec0000010000 */
[----:B------:R-:W-:Y:S05]  /*1c40*/  @!P1 BRA `(.L_x_11) ;  /* 0x0000000000589947 */ /* 0x000fea0003800000 */
[----:B------:R-:W-:Y:S01]  /*1c50*/  UIADD3 UR4, UPT, UPT, UR9, 0x2000, URZ ;  /* 0x0000200009047890 */ /* 0x000fe2000fffe0ff */
[----:B------:R-:W-:Y:S01]  /*1c60*/  BSSY.RECONVERGENT B0, `(.L_x_12) ;  /* 0x0000013000007945 */ /* 0x000fe20003800200 */
[----:B------:R-:W-:Y:S02]  /*1c70*/  ELECT P0, URZ, PT ;  /* 0x0000000000ff782f */ /* 0x000fe40003800000 */
[----:B------:R-:W-:Y:S02]  /*1c80*/  USHF.R.U32.HI UR4, URZ, 0x4, UR4 ;  /* 0x00000004ff047899 */ /* 0x000fe40008011604 */
[----:B------:R-:W-:Y:S02]  /*1c90*/  UIADD3 UR14, UPT, UPT, UR10, 0x10, URZ ;  /* 0x000000100a0e7890 */ /* 0x000fe4000fffe0ff */
[----:B------:R-:W-:Y:S02]  /*1ca0*/  USGXT.U32 UR4, UR4, 0xe ;  /* 0x0000000e0404789a */ /* 0x000fe40008000000 */
[----:B------:R-:W-:Y:S01]  /*1cb0*/  UIADD3 UR15, UPT, UPT, UR10, 0x48, URZ ;  /* 0x000000480a0f7890 */ /* 0x000fe2000fffe0ff */
[----:B------:R-:W-:Y:S01]  /*1cc0*/  UMOV UR16, 0x0 ;  /* 0x0000000000107882 */ /* 0x000fe20000000000 */
[----:B------:R-:W-:Y:S01]  /*1cd0*/  UMOV UR17, 0x8040490 ;  /* 0x0804049000117882 */ /* 0x000fe20000000000 */
[----:B------:R-:W-:Y:S01]  /*1ce0*/  UMOV UR5, 0xc0004010 ;  /* 0xc000401000057882 */ /* 0x000fe20000000000 */
[----:B------:R-:W-:Y:S01]  /*1cf0*/  UMOV UR18, 0x0 ;  /* 0x0000000000127882 */ /* 0x000fe20000000000 */
[----:B------:R-:W-:-:S02]  /*1d00*/  UMOV UR19, 0x8040490 ;  /* 0x0804049000137882 */ /* 0x000fc40000000000 */
[----:B------:R0:W-:Y:S02]  /*1d10*/  UTCHMMA tmem[UR20], gdesc[UR4], tmem[UR10], tmem[UR16], idesc[UR17], UPT ;  /* 0x00ff1004140079ea */ /* 0x0001e4000b80000a */
[----:B------:R0:W-:Y:S01]  /*1d20*/  UTCHMMA tmem[UR15], gdesc[UR4], tmem[UR14], tmem[UR18], idesc[UR19], UPT ;  /* 0x00ff12040f0079ea */ /* 0x0001e2000b80000e */
[----:B------:R-:W-:Y:S05]  /*1d30*/  @!P0 BRA `(.L_x_13) ;  /* 0x0000000000148947 */ /* 0x000fea0003800000 */
[----:B0-----:R-:W-:Y:S01]  /*1d40*/  UMOV UR4, UR6 ;  /* 0x0000000600047c82 */ /* 0x001fe20008000000 */
[----:B------:R-:W-:Y:S02]  /*1d50*/  UMOV UR5, URZ ;  /* 0x000000ff00057c82 */ /* 0x000fe40008000000 */
[----:B------:R-:W-:Y:S02]  /*1d60*/  UMOV UR4, UR4 ;  /* 0x0000000400047c82 */ /* 0x000fe40008000000 */
[----:B------:R2:W-:Y:S01]  /*1d70*/  UTCBAR [UR4], URZ ;  /* 0x000000ff040073e9 */ /* 0x0005e200080000ff */
[----:B------:R-:W-:Y:S02]  /*1d80*/  NOP ;  /* 0x0000000000007918 */ /* 0x000fe40000000000 */
.L_x_13:
[----:B0-2---:R-:W-:Y:S05]  /*1d90*/  BSYNC.RECONVERGENT B0 ;  /* 0x0000000000007941 */ /* 0x005fea0003800200 */
.L_x_12:
[----:B------:R-:W-:Y:S05]  /*1da0*/  BRA `(.L_x_14) ;  /* 0x0000000000087947 */ /* 0x000fea0003800000 */
.L_x_11:
[----:B------:R-:W-:-:S13]  /*1db0*/  ISETP.GE.AND P0, PT, R31, RZ, PT ;  /* 0x000000ff1f00720c */ /* 0x000fda0003f06270 */
[----:B------:R-:W-:Y:S05]  /*1dc0*/  @!P0 BRA `(.L_x_15) ;  /* 0x0000001400108947 */ /* 0x000fea0003800000 */
.L_x_14:
[----:B------:R-:W-:Y:S01]  /*1dd0*/  USHF.R.U32.HI UR16, URZ, 0x4, UR9 ;  /* 0x00000004ff107899 */ /* 0x000fe20008011609 */
[----:B-1----:R-:W-:Y:S01]  /*1de0*/  HFMA2 R6, -RZ, RZ, 0, 0 ;  /* 0x00000000ff067431 */ /* 0x002fe200000001ff */
[----:B------:R-:W-:Y:S01]  /*1df0*/  UIADD3 UR5, UPT, UPT, UR9, 0x2400, URZ ;  /* 0x0000240009057890 */ /* 0x000fe2000fffe0ff */
[----:B------:R-:W-:Y:S01]  /*1e00*/  VIADD R31, R31, 0xf0 ;  /* 0x000000f01f1f7836 */ /* 0x000fe20000000000 */
[----:B------:R-:W-:Y:S01]  /*1e10*/  USHF.L.U32 UR13, UR13, 0x4, URZ ;  /* 0x000000040d0d7899 */ /* 0x000fe200080006ff */
[----:B------:R-:W-:Y:S01]  /*1e20*/  IMAD.MOV.U32 R28, RZ, RZ, RZ ;  /* 0x000000ffff1c7224 */ /* 0x000fe200078e00ff */
[----:B------:R-:W-:Y:S02]  /*1e30*/  USHF.L.U32 UR22, UR7, 0x4, URZ ;  /* 0x0000000407167899 */ /* 0x000fe400080006ff */
[----:B------:R-:W-:Y:S02]  /*1e40*/  USGXT.U32 UR16, UR16, 0xe ;  /* 0x0000000e1010789a */ /* 0x000fe40008000000 */
[----:B------:R-:W-:Y:S01]  /*1e50*/  USHF.R.U32.HI UR5, URZ, 0x4, UR5 ;  /* 0x00000004ff057899 */ /* 0x000fe20008011605 */
[----:B------:R-:W-:Y:S01]  /*1e60*/  IMAD.U32 R29, RZ, RZ, UR13 ;  /* 0x0000000dff1d7e24 */ /* 0x000fe2000f8e00ff */
[----:B------:R-:W-:Y:S01]  /*1e70*/  UISETP.NE.U32.AND UP1, UPT, UR24, URZ, UPT ;  /* 0x000000ff1800728c */ /* 0x000fe2000bf25070 */
[----:B------:R-:W-:Y:S01]  /*1e80*/  MOV R30, UR22 ;  /* 0x00000016001e7c02 */ /* 0x000fe20008000f00 */
[----:B------:R-:W-:-:S02]  /*1e90*/  ULOP3.LUT UR24, UR16, 0x800000, URZ, 0xfc, !UPT ;  /* 0x0080000010187892 */ /* 0x000fc4000f8efcff */
[----:B------:R-:W-:Y:S02]  /*1ea0*/  USHF.R.U32.HI UR14, URZ, 0x4, UR23 ;  /* 0x00000004ff0e7899 */ /* 0x000fe40008011617 */
[----:B------:R-:W-:Y:S01]  /*1eb0*/  UIADD3 UR16, UP2, UPT, UR16, 0x800100, URZ ;  /* 0x0080010010107890 */ /* 0x000fe2000ff5e0ff */
[----:B------:R-:W-:Y:S01]  /*1ec0*/  UMOV UR4, URZ ;  /* 0x000000ff00047c82 */ /* 0x000fe20008000000 */
[----:B------:R-:W-:Y:S01]  /*1ed0*/  USGXT.U32 UR18, UR5, 0xe ;  /* 0x0000000e0512789a */ /* 0x000fe20008000000 */
[----:B------:R-:W-:Y:S01]  /*1ee0*/  UMOV UR23, 0x1 ;  /* 0x0000000100177882 */ /* 0x000fe20000000000 */
[----:B------:R-:W0:Y:S01]  /*1ef0*/  LDCU UR31, c[0x0][0x3a8] ;  /* 0x00007500ff1f77ac */ /* 0x000e220008000800 */
[----:B------:R-:W-:Y:S02]  /*1f00*/  USGXT.U32 UR14, UR14, 0xe ;  /* 0x0000000e0e0e789a */ /* 0x000fe40008000000 */
[----:B------:R-:W-:Y:S01]  /*1f10*/  UIADD3.X UR17, UPT, UPT, UR4, 0x40004040, URZ, UP2, !UPT ;  /* 0x4000404004117890 */ /* 0x000fe200097fe4ff */
[----:B------:R-:W-:Y:S01]  /*1f20*/  UMOV UR5, URZ ;  /* 0x000000ff00057c82 */ /* 0x000fe20008000000 */
[----:B------:R-:W-:Y:S01]  /*1f30*/  UMOV UR30, UR6 ;  /* 0x00000006001e7c82 */ /* 0x000fe20008000000 */
[----:B------:R-:W-:Y:S01]  /*1f40*/  UMOV UR15, 0xc0004010 ;  /* 0xc0004010000f7882 */ /* 0x000fe20000000000 */
[----:B------:R-:W-:-:S08]  /*1f50*/  UMOV UR19, 0xc0004010 ;  /* 0xc000401000137882 */ /* 0x000fd00000000000 */
.L_x_20:
[----:B------:R-:W-:-:S04]  /*1f60*/  LEA R4, P0, R30, R36, 0x1 ;  /* 0x000000241e047211 */ /* 0x000fc800078008ff */
[----:B------:R-:W-:-:S06]  /*1f70*/  LEA.HI.X.SX32 R5, R30, R37, 0x1, P0 ;  /* 0x000000251e057211 */ /* 0x000fcc00000f0eff */
[----:B------:R-:W2:Y:S01]  /*1f80*/  LDG.E.U16 R5, desc[UR28][R4.64] ;  /* 0x0000001c04057981 */ /* 0x000ea2000c1e1500 */
[----:B------:R-:W-:Y:S01]  /*1f90*/  UMOV UR6, 0x1 ;  /* 0x0000000100067882 */ /* 0x000fe20000000000 */
[----:B------:R-:W-:Y:S01]  /*1fa0*/  VOTEU.ALL UP2, P6 ;  /* 0x0000000000ff7886 */ /* 0x000fe20003040000 */
[----:B------:R-:W-:-:S04]  /*1fb0*/  @!UP0 UIADD3 UR6, UPT, UPT, -UR6, 0x100000, URZ ;  /* 0x0010000006068890 */ /* 0x000fc8000fffe1ff */
[----:B------:R-:W-:Y:S02]  /*1fc0*/  @!UP0 USHF.L.U32 UR7, UR6, 0xb, URZ ;  /* 0x0000000b06078899 */ /* 0x000fe400080006ff */
[----:B------:R-:W-:Y:S01]  /*1fd0*/  @!UP0 USHF.L.U32 UR6, UR6, 0x1, URZ ;  /* 0x0000000106068899 */ /* 0x000fe200080006ff */
[----:B--2---:R1:W-:Y:S01]  /*1fe0*/  STS.U16 [R2+UR9+0x2200], R5 ;  /* 0x0022000502007988 */ /* 0x0043e20008000409 */
[----:B------:R2:W-:Y:S06]  /*1ff0*/  MEMBAR.ALL.CTA ;  /* 0x0000000000007992 */ /* 0x0005ec0000008000 */
[----:B--2---:R-:W-:Y:S04]  /*2000*/  FENCE.VIEW.ASYNC.S ;  /* 0x00000000000073c6 */ /* 0x004fe80000000000 */
[----:B------:R-:W2:Y:S02]  /*2010*/  FENCE.VIEW.ASYNC.S ;  /* 0x00000000000073c6 */ /* 0x000ea40000000000 */
[----:B--2---:R1:W2:Y:S02]  /*2020*/  @!UP2 SYNCS.EXCH.64 URZ, [UR9+0x2610], UR6 ;  /* 0x0026100609ffa5b2 */ /* 0x0042a40008000100 */
[----:B--2---:R-:W-:Y:S06]  /*2030*/  BAR.SYNC.DEFER_BLOCKING 0x0 ;  /* 0x0000000000007b1d */ /* 0x004fec0000010000 */
[----:B-1----:R-:W-:Y:S05]  /*2040*/  BRA.U UP1, `(.L_x_16) ;  /* 0x0000000101347547 */ /* 0x002fea000b800000 */
[----:B------:R-:W-:Y:S02]  /*2050*/  UIADD3 UR32, UPT, UPT, UR10, 0x30, URZ ;  /* 0x000000300a207890 */ /* 0x000fe4000fffe0ff */
[----:B------:R-:W-:Y:S01]  /*2060*/  UIADD3 UR6, UPT, UPT, UR9, 0x2610, URZ ;  /* 0x0000261009067890 */ /* 0x000fe2000fffe0ff */
[----:B------:R-:W-:Y:S01]  /*2070*/  UMOV UR25, 0x40004040 ;  /* 0x4000404000197882 */ /* 0x000fe20000000000 */
[----:B------:R-:W-:Y:S01]  /*2080*/  UMOV UR26, 0x0 ;  /* 0x00000000001a7882 */ /* 0x000fe20000000000 */
[----:B------:R-:W-:Y:S01]  /*2090*/  UMOV UR27, 0x8048490 ;  /* 0x08048490001b7882 */ /* 0x000fe20000000000 */
[----:B------:R-:W-:Y:S01]  /*20a0*/  UMOV UR7, URZ ;  /* 0x000000ff00077c82 */ /* 0x000fe20008000000 */
[----:B------:R-:W-:Y:S01]  /*20b0*/  UMOV UR34, 0x0 ;  /* 0x0000000000227882 */ /* 0x000fe20000000000 */
[----:B------:R-:W-:Y:S01]  /*20c0*/  UMOV UR35, 0x8048490 ;  /* 0x0804849000237882 */ /* 0x000fe20000000000 */
[----:B------:R1:W-:Y:S01]  /*20d0*/  UTCHMMA gdesc[UR24], gdesc[UR14], tmem[UR12], tmem[UR26], idesc[UR27], !UPT ;  /* 0x00ff1a0e180075ea */ /* 0x0003e2000f80000c */
[----:B------:R-:W-:Y:S01]  /*20e0*/  UMOV UR6, UR6 ;  /* 0x0000000600067c82 */ /* 0x000fe20008000000 */
[----:B------:R1:W-:Y:S01]  /*20f0*/  UTCHMMA gdesc[UR16], gdesc[UR14], tmem[UR32], tmem[UR34], idesc[UR35], !UPT ;  /* 0x00ff220e100075ea */ /* 0x0003e2000f800020 */
[----:B------:R1:W-:Y:S01]  /*2100*/  UTCBAR [UR6], URZ ;  /* 0x000000ff060073e9 */ /* 0x0003e200080000ff */
[----:B------:R-:W-:-:S02]  /*2110*/  NOP ;  /* 0x0000000000007918 */ /* 0x000fc40000000000 */
.L_x_16:
[----:B------:R-:W2:Y:S01]  /*2120*/  SYNCS.PHASECHK.TRANS64.TRYWAIT P0, [UR9+0x2610], RZ ;  /* 0x002610ffff0075a7 */ /* 0x000ea20008001109 */
[----:B------:R-:W-:Y:S01]  /*2130*/  SHF.L.U32 R22, R6, 0x1f, RZ ;  /* 0x0000001f06167819 */ /* 0x000fe200000006ff */
[----:B--2---:R-:W-:Y:S06]  /*2140*/  @!P0 BRA `(.L_x_17) ;  /* 0x0000001c00f48947 */ /* 0x004fec0003800000 */
.L_x_25:
[----:B------:R-:W-:Y:S01]  /*2150*/  BAR.SYNC.DEFER_BLOCKING 0x0 ;  /* 0x0000000000007b1d */ /* 0x000fe20000010000 */
[----:B------:R-:W-:-:S04]  /*2160*/  LEA R20, P1, R29, R34, 0x1 ;  /* 0x000000221d147211 */ /* 0x000fc800078208ff */
[----:B------:R-:W-:Y:S01]  /*2170*/  LEA.HI.X.SX32 R21, R29, R35, 0x1, P1 ;  /* 0x000000231d157211 */ /* 0x000fe200008f0eff */
[----:B------:R-:W2:Y:S01]  /*2180*/  LDTM.x16 R4, tmem[UR11+0x20] ;  /* 0x0000200b000479ee */ /* 0x000ea20008240000 */
[----:B------:R-:W2:Y:S01]  /*2190*/  @!P6 SYNCS.CCTL.IV [UR9+0x2610] ;  /* 0x00261000ff00e9b1 */ /* 0x000ea20008000009 */
[----:B------:R-:W-:Y:S01]  /*21a0*/  NOP ;  /* 0x0000000000007918 */ /* 0x000fe20000000000 */
[----:B--2---:R-:W2:Y:S02]  /*21b0*/  SYNCS.PHASECHK.TRANS64.TRYWAIT P0, [UR30], R22 ;  /* 0x00000016ff0075a7 */ /* 0x004ea4000800111e */
[----:B--2---:R-:W-:Y:S05]  /*21c0*/  @!P0 BRA `(.L_x_18) ;  /* 0x0000001c00e08947 */ /* 0x004fea0003800000 */
.L_x_26:
[----:B------:R2:W3:Y:S01]  /*21d0*/  LDG.E.U16 R51, desc[UR28][R20.64] ;  /* 0x0000001c14337981 */ /* 0x0004e2000c1e1500 */
[----:B-1----:R-:W-:Y:S01]  /*21e0*/  UIADD3 UR25, UP6, UPT, UR4, 0x12, URZ ;  /* 0x0000001204197890 */ /* 0x002fe2000ffde0ff */
[----:B0-----:R-:W-:Y:S01]  /*21f0*/  FMUL R13, R13, UR31 ;  /* 0x0000001f0d0d7c20 */ /* 0x001fe20008400000 */
[----:B------:R-:W-:Y:S01]  /*2200*/  UIADD3 UR32, UP3, UPT, UR4, 0x14, URZ ;  /* 0x0000001404207890 */ /* 0x000fe2000ff7e0ff */
[----:B------:R-:W-:Y:S01]  /*2210*/  FMUL R7, R7, UR31 ;  /* 0x0000001f07077c20 */ /* 0x000fe20008400000 */
[----:B------:R-:W-:Y:S01]  /*2220*/  UIADD3.X UR26, UPT, UPT, URZ, UR5, URZ, UP6, !UPT ;  /* 0x00000005ff1a7290 */ /* 0x000fe2000b7fe4ff */
[----:B------:R-:W-:Y:S01]  /*2230*/  FMUL R6, R6, UR31 ;  /* 0x0000001f06067c20 */ /* 0x000fe20008400000 */
[----:B------:R-:W-:Y:S01]  /*2240*/  UIADD3 UR36, UP6, UPT, UR4, 0x1f, URZ ;  /* 0x0000001f04247890 */ /* 0x000fe2000ffde0ff */
[----:B------:R-:W-:Y:S01]  /*2250*/  FMUL R9, R9, UR31 ;  /* 0x0000001f09097c20 */ /* 0x000fe20008400000 */
[----:B------:R-:W-:Y:S01]  /*2260*/  UIADD3 UR27, UP2, UPT, UR4, 0x13, URZ ;  /* 0x00000013041b7890 */ /* 0x000fe2000ff5e0ff */
[----:B------:R-:W-:Y:S01]  /*2270*/  FMUL R11, R11, UR31 ;  /* 0x0000001f0b0b7c20 */ /* 0x000fe20008400000 */
[----:B------:R-:W-:Y:S01]  /*2280*/  UIADD3.X UR40, UPT, UPT, URZ, UR5, URZ, UP6, !UPT ;  /* 0x00000005ff287290 */ /* 0x000fe2000b7fe4ff */
[----:B------:R-:W-:Y:S01]  /*2290*/  FMUL R18, R18, UR31 ;  /* 0x0000001f12127c20 */ /* 0x000fe20008400000 */
[----:B------:R-:W-:Y:S01]  /*22a0*/  UIADD3.X UR33, UPT, UPT, URZ, UR5, URZ, UP3, !UPT ;  /* 0x00000005ff217290 */ /* 0x000fe20009ffe4ff */
[----:B------:R-:W-:Y:S01]  /*22b0*/  ISETP.LT.U32.AND P0, PT, R0, UR36, PT ;  /* 0x0000002400007c0c */ /* 0x000fe2000bf01070 */
[----:B------:R-:W-:Y:S01]  /*22c0*/  UIADD3 UR41, UP3, UPT, UR4, 0x1e, URZ ;  /* 0x0000001e04297890 */ /* 0x000fe2000ff7e0ff */
[----:B------:R-:W-:Y:S01]  /*22d0*/  FMUL R19, R19, UR31 ;  /* 0x0000001f13137c20 */ /* 0x000fe20008400000 */
[----:B------:R-:W-:Y:S01]  /*22e0*/  UIADD3.X UR30, UPT, UPT, URZ, UR5, URZ, UP2, !UPT ;  /* 0x00000005ff1e7290 */ /* 0x000fe200097fe4ff */
[----:B--2---:R-:W-:Y:S01]  /*22f0*/  IMAD.U32 R20, RZ, RZ, UR40 ;  /* 0x00000028ff147e24 */ /* 0x004fe2000f8e00ff */
[----:B------:R-:W-:-:S02]  /*2300*/  UIADD3 UR38, UP2, UPT, UR4, 0x1c, URZ ;  /* 0x0000001c04267890 */ /* 0x000fc4000ff5e0ff */
[----:B------:R-:W-:Y:S01]  /*2310*/  UIADD3.X UR42, UPT, UPT, URZ, UR5, URZ, UP3, !UPT ;  /* 0x00000005ff2a7290 */ /* 0x000fe20009ffe4ff */
[----:B------:R-:W-:Y:S01]  /*2320*/  ISETP.LT.U32.AND P2, PT, R0, UR41, PT ;  /* 0x0000002900007c0c */ /* 0x000fe2000bf41070 */
[----:B------:R-:W-:Y:S01]  /*2330*/  UIADD3 UR40, UP6, UPT, UR4, 0x1a, URZ ;  /* 0x0000001a04287890 */ /* 0x000fe2000ffde0ff */
[----:B------:R-:W-:Y:S01]  /*2340*/  ISETP.GT.U32.AND.EX P0, PT, R20, RZ, PT, P0 ;  /* 0x000000ff1400720c */ /* 0x000fe20003f04100 */
[----:B------:R-:W-:Y:S01]  /*2350*/  UIADD3.X UR39, UPT, UPT, URZ, UR5, URZ, UP2, !UPT ;  /* 0x00000005ff277290 */ /* 0x000fe200097fe4ff */
[C---:B------:R-:W-:Y:S01]  /*2360*/  ISETP.LT.U32.AND P4, PT, R0.reuse, UR38, PT ;  /* 0x0000002600007c0c */ /* 0x040fe2000bf81070 */
[----:B------:R-:W-:Y:S01]  /*2370*/  UIADD3 UR36, UP3, UPT, UR4, 0x19, URZ ;  /* 0x0000001904247890 */ /* 0x000fe2000ff7e0ff */
[----:B------:R-:W-:Y:S01]  /*2380*/  MOV R20, UR42 ;  /* 0x0000002a00147c02 */ /* 0x000fe20008000f00 */
[----:B------:R-:W-:Y:S01]  /*2390*/  UIADD3.X UR41, UPT, UPT, URZ, UR5, URZ, UP6, !UPT ;  /* 0x00000005ff297290 */ /* 0x000fe2000b7fe4ff */
[----:B------:R-:W-:Y:S01]  /*23a0*/  ISETP.LT.U32.AND P3, PT, R0, UR40, PT ;  /* 0x0000002800007c0c */ /* 0x000fe2000bf61070 */
[----:B------:R-:W-:Y:S01]  /*23b0*/  IMAD.U32 R21, RZ, RZ, UR39 ;  /* 0x00000027ff157e24 */ /* 0x000fe2000f8e00ff */
[----:B------:R-:W-:Y:S01]  /*23c0*/  UIADD3.X UR39, UPT, UPT, URZ, UR5, URZ, UP3, !UPT ;  /* 0x00000005ff277290 */ /* 0x000fe20009ffe4ff */
[----:B------:R-:W-:Y:S01]  /*23d0*/  ISETP.GT.U32.AND.EX P2, PT, R20, RZ, PT, P2 ;  /* 0x000000ff1400720c */ /* 0x000fe20003f44120 */
[----:B------:R-:W-:Y:S01]  /*23e0*/  UIADD3 UR38, UP6, UPT, UR4, 0x18, URZ ;  /* 0x0000001804267890 */ /* 0x000fe2000ffde0ff */
[----:B------:R-:W-:Y:S01]  /*23f0*/  MOV R20, UR41 ;  /* 0x0000002900147c02 */ /* 0x000fe20008000f00 */
[----:B------:R-:W-:Y:S01]  /*2400*/  UIADD3 UR6, UP5, UPT, UR4, 0x11, URZ ;  /* 0x0000001104067890 */ /* 0x000fe2000ffbe0ff */
[----:B------:R-:W-:Y:S01]  /*2410*/  ISETP.GT.U32.AND.EX P4, PT, R21, RZ, PT, P4 ;  /* 0x000000ff1500720c */ /* 0x000fe20003f84140 */
[----:B------:R-:W-:Y:S01]  /*2420*/  IMAD.U32 R21, RZ, RZ, UR39 ;  /* 0x00000027ff157e24 */ /* 0x000fe2000f8e00ff */
[----:B------:R-:W-:Y:S01]  /*2430*/  ISETP.GT.U32.AND.EX P3, PT, R20, RZ, PT, P3 ;  /* 0x000000ff1400720c */ /* 0x000fe20003f64130 */
[----:B------:R-:W-:Y:S01]  /*2440*/  UIADD3.X UR39, UPT, UPT, URZ, UR5, URZ, UP6, !UPT ;  /* 0x00000005ff277290 */ /* 0x000fe2000b7fe4ff */
[----:B------:R-:W-:Y:S01]  /*2450*/  FMUL R20, R16, UR31 ;  /* 0x0000001f10147c20 */ /* 0x000fe20008400000 */
[----:B------:R-:W-:Y:S01]  /*2460*/  UIADD3.X UR7, UPT, UPT, URZ, UR5, URZ, UP5, !UPT ;  /* 0x00000005ff077290 */ /* 0x000fe2000affe4ff */
[----:B------:R-:W-:Y:S01]  /*2470*/  ISETP.LT.U32.AND P1, PT, R0, UR36, PT ;  /* 0x0000002400007c0c */ /* 0x000fe2000bf21070 */
[----:B------:R-:W-:Y:S01]  /*2480*/  UIADD3 UR35, UP5, UPT, UR4, 0x16, URZ ;  /* 0x0000001604237890 */ /* 0x000fe2000ffbe0ff */
[----:B------:R-:W-:Y:S01]  /*2490*/  FMUL R16, R14, UR31 ;  /* 0x0000001f0e107c20 */ /* 0x000fe20008400000 */
[----:B------:R-:W-:Y:S01]  /*24a0*/  FSEL R14, R20, -INF , !P4 ;  /* 0xff800000140e7808 */ /* 0x000fe20006000000 */
[----:B------:R-:W-:Y:S01]  /*24b0*/  UIADD3 UR37, UP2, UPT, UR4, 0x17, URZ ;  /* 0x0000001704257890 */ /* 0x000fe2000ff5e0ff */
[----:B------:R-:W-:Y:S01]  /*24c0*/  ISETP.LT.U32.AND P4, PT, R0, UR38, PT ;  /* 0x0000002600007c0c */ /* 0x000fe2000bf81070 */
[----:B------:R-:W-:Y:S01]  /*24d0*/  UIADD3.X UR36, UPT, UPT, URZ, UR5, URZ, UP5, !UPT ;  /* 0x00000005ff247290 */ /* 0x000fe2000affe4ff */
[----:B------:R-:W-:Y:S01]  /*24e0*/  MOV R20, UR39 ;  /* 0x0000002700147c02 */ /* 0x000fe20008000f00 */
[----:B------:R-:W-:Y:S01]  /*24f0*/  UIADD3 UR34, UP4, UPT, UR4, 0x15, URZ ;  /* 0x0000001504227890 */ /* 0x000fe2000ff9e0ff */
[----:B------:R-:W-:Y:S01]  /*2500*/  ISETP.GT.U32.AND.EX P1, PT, R21, RZ, PT, P1 ;  /* 0x000000ff1500720c */ /* 0x000fe20003f24110 */
[----:B------:R-:W-:Y:S01]  /*2510*/  UIADD3 UR40, UP3, UPT, UR4, 0x1b, URZ ;  /* 0x0000001b04287890 */ /* 0x000fe2000ff7e0ff */
[----:B------:R-:W-:Y:S01]  /*2520*/  ISETP.GT.U32.AND.EX P4, PT, R20, RZ, PT, P4 ;  /* 0x000000ff1400720c */ /* 0x000fe20003f84140 */
[----:B------:R-:W-:Y:S01]  /*2530*/  FMUL R20, R12, UR31 ;  /* 0x0000001f0c147c20 */ /* 0x000fe20008400000 */
[----:B------:R-:W-:Y:S01]  /*2540*/  FSEL R16, R16, -INF , !P3 ;  /* 0xff80000010107808 */ /* 0x000fe20005800000 */
[----:B------:R-:W-:Y:S01]  /*2550*/  IMAD.U32 R21, RZ, RZ, UR36 ;  /* 0x00000024ff157e24 */ /* 0x000fe2000f8e00ff */
[----:B------:R-:W-:Y:S01]  /*2560*/  FSEL R12, R13, -INF , !P1 ;  /* 0xff8000000d0c7808 */ /* 0x000fe20004800000 */
[----:B------:R-:W-:Y:S01]  /*2570*/  UIADD3 UR41, UP5, UPT, UR4, 0x1d, URZ ;  /* 0x0000001d04297890 */ /* 0x000fe2000ffbe0ff */
[C---:B------:R-:W-:Y:S01]  /*2580*/  ISETP.LT.U32.AND P3, PT, R0.reuse, UR35, PT ;  /* 0x0000002300007c0c */ /* 0x040fe2000bf61070 */
[----:B------:R-:W-:Y:S01]  /*2590*/  UIADD3.X UR36, UPT, UPT, URZ, UR5, URZ, UP2, !UPT ;  /* 0x00000005ff247290 */ /* 0x000fe200097fe4ff */
[----:B------:R-:W-:Y:S01]  /*25a0*/  ISETP.LT.U32.AND P1, PT, R0, UR32, PT ;  /* 0x0000002000007c0c */ /* 0x000fe2000bf21070 */
[----:B------:R-:W-:Y:S01]  /*25b0*/  UIADD3 UR4, UP2, UPT, UR4, 0x10, URZ ;  /* 0x0000001004047890 */ /* 0x000fe2000ff5e0ff */
[----:B------:R-:W-:Y:S01]  /*25c0*/  MOV R13, UR33 ;  /* 0x00000021000d7c02 */ /* 0x000fe20008000f00 */
[----:B------:R-:W-:Y:S01]  /*25d0*/  UIADD3.X UR35, UPT, UPT, URZ, UR5, URZ, UP4, !UPT ;  /* 0x00000005ff237290 */ /* 0x000fe2000a7fe4ff */
[----:B------:R-:W-:Y:S01]  /*25e0*/  ISETP.GT.U32.AND.EX P3, PT, R21, RZ, PT, P3 ;  /* 0x000000ff1500720c */ /* 0x000fe20003f64130 */
[----:B------:R-:W-:Y:S01]  /*25f0*/  IMAD.U32 R21, RZ, RZ, UR30 ;  /* 0x0000001eff157e24 */ /* 0x000fe2000f8e00ff */
[----:B------:R-:W-:Y:S01]  /*2600*/  ISETP.GT.U32.AND.EX P1, PT, R13, RZ, PT, P1 ;  /* 0x000000ff0d00720c */ /* 0x000fe20003f24110 */
[----:B------:R-:W-:Y:S01]  /*2610*/  FMUL R13, R10, UR31 ;  /* 0x0000001f0a0d7c20 */ /* 0x000fe20008400000 */
[----:B------:R-:W-:Y:S01]  /*2620*/  FSEL R20, R20, -INF , !P4 ;  /* 0xff80000014147808 */ /* 0x000fe20006000000 */
[----:B------:R-:W-:Y:S01]  /*2630*/  FMUL R10, R8, UR31 ;  /* 0x0000001f080a7c20 */ /* 0x000fe20008400000 */
[C---:B------:R-:W-:Y:S01]  /*2640*/  ISETP.LT.U32.AND P4, PT, R0.reuse, UR27, PT ;  /* 0x0000001b00007c0c */ /* 0x040fe2000bf81070 */
[----:B------:R-:W-:Y:S01]  /*2650*/  UIADD3.X UR38, UPT, UPT, URZ, UR5, URZ, UP3, !UPT ;  /* 0x00000005ff267290 */ /* 0x000fe20009ffe4ff */
[----:B------:R-:W-:Y:S01]  /*2660*/  FSEL R8, R13, -INF , !P3 ;  /* 0xff8000000d087808 */ /* 0x000fe20005800000 */
[----:B------:R-:W-:Y:S01]  /*2670*/  UIADD3.X UR27, UPT, UPT, URZ, UR5, URZ, UP5, !UPT ;  /* 0x00000005ff1b7290 */ /* 0x000fe2000affe4ff */
[----:B------:R-:W-:Y:S01]  /*2680*/  ISETP.GT.U32.AND.EX P4, PT, R21, RZ, PT, P4 ;  /* 0x000000ff1500720c */ /* 0x000fe20003f84140 */
[----:B------:R-:W-:Y:S01]  /*2690*/  UIADD3.X UR5, UPT, UPT, URZ, UR5, URZ, UP2, !UPT ;  /* 0x00000005ff057290 */ /* 0x000fe200097fe4ff */
[----:B------:R-:W-:Y:S01]  /*26a0*/  ISETP.LT.U32.AND P3, PT, R0, UR25, PT ;  /* 0x0000001900007c0c */ /* 0x000fe2000bf61070 */
[----:B------:R-:W-:Y:S01]  /*26b0*/  IMAD.U32 R21, RZ, RZ, UR7 ;  /* 0x00000007ff157e24 */ /* 0x000fe2000f8e00ff */
[----:B------:R-:W-:Y:S01]  /*26c0*/  MOV R13, UR26 ;  /* 0x0000001a000d7c02 */ /* 0x000fe20008000f00 */
[----:B------:R-:W-:Y:S01]  /*26d0*/  ULEA UR30, UR23, UR9, 0x3 ;  /* 0x00000009171e7291 */ /* 0x000fe2000f8e18ff */
[----:B------:R-:W-:-:S02]  /*26e0*/  FSEL R10, R10, -INF , !P1 ;  /* 0xff8000000a0a7808 */ /* 0x000fc40004800000 */
[C---:B------:R-:W-:Y:S01]  /*26f0*/  ISETP.LT.U32.AND P1, PT, R0.reuse, UR6, PT ;  /* 0x0000000600007c0c */ /* 0x040fe2000bf21070 */
[----:B------:R-:W-:Y:S01]  /*2700*/  UIADD3 UR30, UPT, UPT, UR30, 0x2600, URZ ;  /* 0x000026001e1e7890 */ /* 0x000fe2000fffe0ff */
[----:B------:R-:W-:Y:S02]  /*2710*/  FSEL R7, R7, -INF , !P4 ;  /* 0xff80000007077808 */ /* 0x000fe40006000000 */
[----:B------:R-:W-:Y:S02]  /*2720*/  ISETP.LT.U32.AND P4, PT, R0, UR4, PT ;  /* 0x0000000400007c0c */ /* 0x000fe4000bf81070 */
[----:B------:R-:W-:Y:S02]  /*2730*/  MOV R22, UR5 ;  /* 0x0000000500167c02 */ /* 0x000fe40008000f00 */
[----:B------:R-:W-:Y:S01]  /*2740*/  ISETP.GT.U32.AND.EX P3, PT, R13, RZ, PT, P3 ;  /* 0x000000ff0d00720c */ /* 0x000fe20003f64130 */
[----:B------:R-:W-:Y:S01]  /*2750*/  FMUL R13, R5, UR31 ;  /* 0x0000001f050d7c20 */ /* 0x000fe20008400000 */
[----:B------:R-:W-:Y:S01]  /*2760*/  ISETP.GT.U32.AND.EX P1, PT, R21, RZ, PT, P1 ;  /* 0x000000ff1500720c */ /* 0x000fe20003f24110 */
[----:B------:R-:W-:Y:S01]  /*2770*/  FMUL R5, R4, UR31 ;  /* 0x0000001f04057c20 */ /* 0x000fe20008400000 */
[----:B------:R-:W-:Y:S01]  /*2780*/  ISETP.GT.U32.AND.EX P4, PT, R22, RZ, PT, P4 ;  /* 0x000000ff1600720c */ /* 0x000fe20003f84140 */
[----:B------:R-:W-:Y:S01]  /*2790*/  IMAD.U32 R21, RZ, RZ, UR35 ;  /* 0x00000023ff157e24 */ /* 0x000fe2000f8e00ff */
[----:B------:R-:W-:Y:S01]  /*27a0*/  FSEL R6, R6, -INF , !P3 ;  /* 0xff80000006067808 */ /* 0x000fe20005800000 */
[----:B------:R-:W-:Y:S01]  /*27b0*/  IMAD.U32 R22, RZ, RZ, UR27 ;  /* 0x0000001bff167e24 */ /* 0x000fe2000f8e00ff */
[----:B------:R-:W-:-:S02]  /*27c0*/  FSEL R4, R13, -INF , !P1 ;  /* 0xff8000000d047808 */ /* 0x000fc40004800000 */
[C---:B------:R-:W-:Y:S02]  /*27d0*/  ISETP.LT.U32.AND P3, PT, R0.reuse, UR37, PT ;  /* 0x0000002500007c0c */ /* 0x040fe4000bf61070 */
[----:B------:R-:W-:Y:S02]  /*27e0*/  MOV R13, UR36 ;  /* 0x00000024000d7c02 */ /* 0x000fe40008000f00 */
[----:B------:R-:W-:Y:S02]  /*27f0*/  ISETP.LT.U32.AND P1, PT, R0, UR34, PT ;  /* 0x0000002200007c0c */ /* 0x000fe4000bf21070 */
[----:B------:R-:W-:Y:S02]  /*2800*/  FSEL R5, R5, -INF , !P4 ;  /* 0xff80000005057808 */ /* 0x000fe40006000000 */
[----:B------:R-:W-:Y:S02]  /*2810*/  ISETP.GT.U32.AND.EX P3, PT, R13, RZ, PT, P3 ;  /* 0x000000ff0d00720c */ /* 0x000fe40003f64130 */
[----:B------:R-:W-:-:S02]  /*2820*/  ISETP.GT.U32.AND.EX P1, PT, R21, RZ, PT, P1 ;  /* 0x000000ff1500720c */ /* 0x000fc40003f24110 */
[----:B------:R-:W-:Y:S02]  /*2830*/  FMNMX3 R13, R5, R4, R6, !PT ;  /* 0x00000004050d7276 */ /* 0x000fe40007800006 */
[----:B------:R-:W-:Y:S02]  /*2840*/  FSEL R9, R9, -INF , !P1 ;  /* 0xff80000009097808 */ /* 0x000fe40004800000 */
[----:B------:R-:W-:Y:S02]  /*2850*/  FMNMX3 R13, R13, R7, R10, !PT ;  /* 0x000000070d0d7276 */ /* 0x000fe4000780000a */
[----:B------:R-:W-:Y:S02]  /*2860*/  FSEL R11, R11, -INF , !P3 ;  /* 0xff8000000b0b7808 */ /* 0x000fe40005800000 */
[----:B------:R-:W-:Y:S02]  /*2870*/  ISETP.LT.U32.AND P3, PT, R0, UR40, PT ;  /* 0x0000002800007c0c */ /* 0x000fe4000bf61070 */
[----:B------:R-:W-:-:S02]  /*2880*/  MOV R23, UR38 ;  /* 0x0000002600177c02 */ /* 0x000fc40008000f00 */
[----:B------:R-:W-:Y:S01]  /*2890*/  FMNMX3 R21, R13, R9, R8, !PT ;  /* 0x000000090d157276 */ /* 0x000fe20007800008 */
[----:B------:R-:W-:Y:S01]  /*28a0*/  FMUL R13, R15, UR31 ;  /* 0x0000001f0f0d7c20 */ /* 0x000fe20008400000 */
[----:B------:R-:W-:Y:S01]  /*28b0*/  ISETP.LT.U32.AND P1, PT, R0, UR41, PT ;  /* 0x0000002900007c0c */ /* 0x000fe2000bf21070 */
[----:B------:R-:W-:Y:S01]  /*28c0*/  FMUL R15, R17, UR31 ;  /* 0x0000001f110f7c20 */ /* 0x000fe20008400000 */
[----:B------:R-:W-:Y:S02]  /*28d0*/  ISETP.GT.U32.AND.EX P3, PT, R23, RZ, PT, P3 ;  /* 0x000000ff1700720c */ /* 0x000fe40003f64130 */
[----:B------:R-:W-:Y:S02]  /*28e0*/  FMNMX3 R21, R21, R11, R20, !PT ;  /* 0x0000000b15157276 */ /* 0x000fe40007800014 */
[----:B------:R-:W-:Y:S02]  /*28f0*/  ISETP.GT.U32.AND.EX P1, PT, R22, RZ, PT, P1 ;  /* 0x000000ff1600720c */ /* 0x000fe40003f24110 */
[----:B------:R-:W-:-:S02]  /*2900*/  FSEL R13, R13, -INF , !P3 ;  /* 0xff8000000d0d7808 */ /* 0x000fc40005800000 */
[----:B------:R-:W-:Y:S02]  /*2910*/  FMNMX3 R21, R21, R12, R16, !PT ;  /* 0x0000000c15157276 */ /* 0x000fe40007800010 */
[----:B------:R-:W-:Y:S02]  /*2920*/  FSEL R18, R18, -INF , !P2 ;  /* 0xff80000012127808 */ /* 0x000fe40005000000 */
[----:B------:R-:W-:Y:S02]  /*2930*/  FSEL R15, R15, -INF , !P1 ;  /* 0xff8000000f0f7808 */ /* 0x000fe40004800000 */
[----:B------:R-:W-:Y:S02]  /*2940*/  FMNMX3 R21, R21, R13, R14, !PT ;  /* 0x0000000d15157276 */ /* 0x000fe4000780000e */
[----:B------:R-:W-:Y:S02]  /*2950*/  FSEL R22, R19, -INF , !P0 ;  /* 0xff80000013167808 */ /* 0x000fe40004000000 */
[----:B------:R-:W-:-:S04]  /*2960*/  FMNMX3 R21, R21, R15, R18, !PT ;  /* 0x0000000f15157276 */ /* 0x000fc80007800012 */
[----:B------:R-:W-:-:S05]  /*2970*/  FMNMX3 R45, R21, R22, R33, !PT ;  /* 0x00000016152d7276 */ /* 0x000fca0007800021 */
[--C-:B------:R-:W-:Y:S01]  /*2980*/  FADD R5, R5, -R45.reuse ;  /* 0x8000002d05057221 */ /* 0x100fe20000000000 */
[--C-:B------:R-:W-:Y:S01]  /*2990*/  FADD R4, R4, -R45.reuse ;  /* 0x8000002d04047221 */ /* 0x100fe20000000000 */
[--C-:B------:R-:W-:Y:S01]  /*29a0*/  FADD R6, R6, -R45.reuse ;  /* 0x8000002d06067221 */ /* 0x100fe20000000000 */
[--C-:B------:R-:W-:Y:S01]  /*29b0*/  FADD R7, R7, -R45.reuse ;  /* 0x8000002d07077221 */ /* 0x100fe20000000000 */
[----:B------:R-:W-:Y:S01]  /*29c0*/  FMUL R17, R5, 1.4426950216293334961 ;  /* 0x3fb8aa3b05117820 */ /* 0x000fe20000400000 */
[----:B------:R-:W-:Y:S01]  /*29d0*/  FMUL R24, R4, 1.4426950216293334961 ;  /* 0x3fb8aa3b04187820 */ /* 0x000fe20000400000 */
[--C-:B------:R-:W-:Y:S01]  /*29e0*/  FADD R10, R10, -R45.reuse ;  /* 0x8000002d0a0a7221 */ /* 0x100fe20000000000 */
[--C-:B------:R-:W-:Y:S01]  /*29f0*/  FADD R22, R22, -R45.reuse ;  /* 0x8000002d16167221 */ /* 0x100fe20000000000 */
[----:B------:R-:W-:Y:S01]  /*2a00*/  FMUL R4, R6, 1.4426950216293334961 ;  /* 0x3fb8aa3b06047820 */ /* 0x000fe20000400000 */
[--C-:B------:R-:W-:Y:S01]  /*2a10*/  FADD R9, R9, -R45.reuse ;  /* 0x8000002d09097221 */ /* 0x100fe20000000000 */
        /* <DEDUP_REMOVED lines=8> */
[----:B------:R-:W-:Y:S01]  /*2aa0*/  FADD R18, R18, -R45 ;  /* 0x8000002d12127221 */ /* 0x000fe20000000000 */
[----:B------:R-:W-:Y:S01]  /*2ab0*/  MUFU.EX2 R17, R17 ;  /* 0x0000001100117308 */ /* 0x000fe20000000800 */
[----:B------:R-:W-:Y:S01]  /*2ac0*/  FMUL R5, R7, 1.4426950216293334961 ;  /* 0x3fb8aa3b07057820 */ /* 0x000fe20000400000 */
[----:B------:R-:W-:Y:S01]  /*2ad0*/  FMUL R6, R10, 1.4426950216293334961 ;  /* 0x3fb8aa3b0a067820 */ /* 0x000fe20000400000 */
[----:B------:R-:W-:Y:S01]  /*2ae0*/  FMUL R38, R22, 1.4426950216293334961 ;  /* 0x3fb8aa3b16267820 */ /* 0x000fe20000400000 */
[----:B------:R-:W-:Y:S01]  /*2af0*/  FMUL R9, R9, 1.4426950216293334961 ;  /* 0x3fb8aa3b09097820 */ /* 0x000fe20000400000 */
[----:B------:R-:W-:Y:S01]  /*2b00*/  FMUL R8, R8, 1.4426950216293334961 ;  /* 0x3fb8aa3b08087820 */ /* 0x000fe20000400000 */
[----:B------:R-:W-:Y:S01]  /*2b10*/  FMUL R11, R11, 1.4426950216293334961 ;  /* 0x3fb8aa3b0b0b7820 */ /* 0x000fe20000400000 */
[----:B------:R-:W-:Y:S01]  /*2b20*/  FMUL R20, R20, 1.4426950216293334961 ;  /* 0x3fb8aa3b14147820 */ /* 0x000fe20000400000 */
[----:B------:R-:W0:Y:S01]  /*2b30*/  MUFU.EX2 R24, R24 ;  /* 0x0000001800187308 */ /* 0x000e220000000800 */
[----:B------:R-:W-:Y:S01]  /*2b40*/  FMUL R12, R12, 1.4426950216293334961 ;  /* 0x3fb8aa3b0c0c7820 */ /* 0x000fe20000400000 */
[----:B------:R-:W-:Y:S01]  /*2b50*/  FMUL R16, R16, 1.4426950216293334961 ;  /* 0x3fb8aa3b10107820 */ /* 0x000fe20000400000 */
[----:B------:R-:W-:Y:S01]  /*2b60*/  FMUL R13, R13, 1.4426950216293334961 ;  /* 0x3fb8aa3b0d0d7820 */ /* 0x000fe20000400000 */
[----:B------:R-:W-:Y:S01]  /*2b70*/  FMUL R14, R14, 1.4426950216293334961 ;  /* 0x3fb8aa3b0e0e7820 */ /* 0x000fe20000400000 */
[----:B------:R-:W-:Y:S01]  /*2b80*/  FMUL R15, R15, 1.4426950216293334961 ;  /* 0x3fb8aa3b0f0f7820 */ /* 0x000fe20000400000 */
[----:B------:R-:W-:-:S02]  /*2b90*/  FMUL R18, R18, 1.4426950216293334961 ;  /* 0x3fb8aa3b12127820 */ /* 0x000fc40000400000 */
[----:B------:R-:W-:Y:S08]  /*2ba0*/  MUFU.EX2 R4, R4 ;  /* 0x0000000400047308 */ /* 0x000ff00000000800 */
[----:B------:R-:W1:Y:S01]  /*2bb0*/  MUFU.EX2 R5, R5 ;  /* 0x0000000500057308 */ /* 0x000e620000000800 */
[----:B0-----:R-:W-:-:S07]  /*2bc0*/  FADD R7, R17, R24 ;  /* 0x0000001811077221 */ /* 0x001fce0000000000 */
[----:B------:R-:W-:Y:S08]  /*2bd0*/  MUFU.EX2 R6, R6 ;  /* 0x0000000600067308 */ /* 0x000ff00000000800 */
[----:B------:R-:W0:Y:S01]  /*2be0*/  MUFU.EX2 R49, R9 ;  /* 0x0000000900317308 */ /* 0x000e220000000800 */
[----:B-1----:R-:W-:-:S07]  /*2bf0*/  F2FP.BF16.F32.PACK_AB R21, R5, R4 ;  /* 0x000000040515723e */ /* 0x002fce00000010ff */
[----:B------:R1:W-:Y:S08]  /*2c00*/  MUFU.EX2 R48, R8 ;  /* 0x0000000800307308 */ /* 0x0003f00000000800 */
[----:B------:R-:W2:Y:S01]  /*2c10*/  MUFU.EX2 R47, R11 ;  /* 0x0000000b002f7308 */ /* 0x000ea20000000800 */
[----:B-1----:R-:W-:Y:S01]  /*2c20*/  FADD R8, R4, R7 ;  /* 0x0000000704087221 */ /* 0x002fe20000000000 */
[----:B0-----:R-:W-:Y:S01]  /*2c30*/  F2FP.BF16.F32.PACK_AB R22, R49, R6 ;  /* 0x000000063116723e */ /* 0x001fe200000010ff */
[----:B------:R-:W-:-:S02]  /*2c40*/  FADD R4, -R45, R33 ;  /* 0x000000212d047221 */ /* 0x000fc40000000100 */
[----:B------:R-:W-:Y:S02]  /*2c50*/  FADD R5, R5, R8 ;  /* 0x0000000805057221 */ /* 0x000fe40000000000 */
[----:B------:R-:W-:Y:S01]  /*2c60*/  FMUL R33, R4, 1.4426950216293334961 ;  /* 0x3fb8aa3b04217820 */ /* 0x000fe20000400000 */
[----:B------:R0:W-:Y:S01]  /*2c70*/  MUFU.EX2 R46, R20 ;  /* 0x00000014002e7308 */ /* 0x0001e20000000800 */
[----:B------:R-:W-:-:S04]  /*2c80*/  FADD R50, R6, R5 ;  /* 0x0000000506327221 */ /* 0x000fc80000000000 */
[----:B------:R-:W-:-:S03]  /*2c90*/  FADD R49, R49, R50 ;  /* 0x0000003231317221 */ /* 0x000fc60000000000 */
[----:B------:R-:W1:Y:S01]  /*2ca0*/  MUFU.EX2 R44, R12 ;  /* 0x0000000c002c7308 */ /* 0x000e620000000800 */
[----:B0-----:R-:W-:Y:S02]  /*2cb0*/  F2FP.BF16.F32.PACK_AB R20, R24, R17 ;  /* 0x000000111814723e */ /* 0x001fe400000010ff */
[----:B--2---:R-:W-:Y:S01]  /*2cc0*/  F2FP.BF16.F32.PACK_AB R23, R47, R48 ;  /* 0x000000302f17723e */ /* 0x004fe200000010ff */
[----:B------:R-:W-:-:S04]  /*2cd0*/  FADD R48, R48, R49 ;  /* 0x0000003130307221 */ /* 0x000fc80000000000 */
[----:B------:R-:W-:Y:S08]  /*2ce0*/  MUFU.EX2 R43, R16 ;  /* 0x00000010002b7308 */ /* 0x000ff00000000800 */
[----:B------:R-:W0:Y:S01]  /*2cf0*/  MUFU.EX2 R42, R13 ;  /* 0x0000000d002a7308 */ /* 0x000e220000000800 */
[----:B-1----:R-:W-:-:S07]  /*2d00*/  F2FP.BF16.F32.PACK_AB R24, R44, R46 ;  /* 0x0000002e2c18723e */ /* 0x002fce00000010ff */
[----:B------:R-:W-:Y:S08]  /*2d10*/  MUFU.EX2 R41, R14 ;  /* 0x0000000e00297308 */ /* 0x000ff00000000800 */
[----:B------:R-:W1:Y:S01]  /*2d20*/  MUFU.EX2 R40, R15 ;  /* 0x0000000f00287308 */ /* 0x000e620000000800 */
[----:B0-----:R-:W-:-:S07]  /*2d30*/  F2FP.BF16.F32.PACK_AB R25, R42, R43 ;  /* 0x0000002b2a19723e */ /* 0x001fce00000010ff */
[----:B------:R-:W-:Y:S08]  /*2d40*/  MUFU.EX2 R39, R18 ;  /* 0x0000001200277308 */ /* 0x000ff00000000800 */
[----:B------:R-:W0:Y:S01]  /*2d50*/  MUFU.EX2 R38, R38 ;  /* 0x0000002600267308 */ /* 0x000e220000000800 */
[----:B-1----:R-:W-:Y:S01]  /*2d60*/  F2FP.BF16.F32.PACK_AB R26, R40, R41 ;  /* 0x00000029281a723e */ /* 0x002fe200000010ff */
[----:B---3--:R1:W-:Y:S06]  /*2d70*/  STS.U16 [R2+UR9+0x2400], R51 ;  /* 0x0024003302007988 */ /* 0x0083ec0008000409 */
[----:B------:R-:W2:Y:S01]  /*2d80*/  MUFU.EX2 R33, R33 ;  /* 0x0000002100217308 */ /* 0x000ea20000000800 */
[----:B0-----:R-:W-:-:S04]  /*2d90*/  F2FP.BF16.F32.PACK_AB R27, R38, R39 ;  /* 0x00000027261b723e */ /* 0x001fc800000010ff */
[----:B------:R0:W-:Y:S01]  /*2da0*/  STTM.x8 tmem[UR21], R20 ;  /* 0x00000014000079ed */ /* 0x0001e200081c0015 */
[----:B------:R-:W3:Y:S02]  /*2db0*/  FENCE.VIEW.ASYNC.T ;  /* 0x00000000000073c6 */ /* 0x000ee40000000200 */
[----:B---3--:R-:W-:Y:S06]  /*2dc0*/  BAR.SYNC.DEFER_BLOCKING 0x0 ;  /* 0x0000000000007b1d */ /* 0x008fec0000010000 */
[----:B------:R-:W2:Y:S01]  /*2dd0*/  LDTM.x16 R4, tmem[UR11] ;  /* 0x0000000b000479ee */ /* 0x000ea20008240000 */
[----:B0-----:R-:W-:Y:S01]  /*2de0*/  FADD R21, R47, R48 ;  /* 0x000000302f157221 */ /* 0x001fe20000000000 */
[----:B------:R-:W-:-:S03]  /*2df0*/  NOP ;  /* 0x0000000000007918 */ /* 0x000fc60000000000 */
[----:B------:R-:W-:-:S04]  /*2e00*/  FADD R21, R46, R21 ;  /* 0x000000152e157221 */ /* 0x000fc80000000000 */
[----:B------:R-:W-:Y:S01]  /*2e10*/  FADD R44, R44, R21 ;  /* 0x000000152c2c7221 */ /* 0x000fe20000000000 */
[C---:B--2---:R-:W-:Y:S01]  /*2e20*/  FMUL R4, R33.reuse, R4 ;  /* 0x0000000421047220 */ /* 0x044fe20000400000 */
        /* <DEDUP_REMOVED lines=14> */
[----:B------:R-:W-:Y:S01]  /*2f10*/  FMUL R19, R33, R19 ;  /* 0x0000001321137220 */ /* 0x000fe20000400000 */
[----:B------:R-:W-:-:S03]  /*2f20*/  FADD R43, R43, R44 ;  /* 0x0000002c2b2b7221 */ /* 0x000fc60000000000 */
[----:B------:R0:W-:Y:S01]  /*2f30*/  STTM.x16 tmem[UR11], R4 ;  /* 0x00000004000079ed */ /* 0x0001e2000824000b */
[----:B------:R-:W2:Y:S02]  /*2f40*/  FENCE.VIEW.ASYNC.T ;  /* 0x00000000000073c6 */ /* 0x000ea40000000200 */
[----:B--2---:R-:W-:Y:S01]  /*2f50*/  BAR.SYNC.DEFER_BLOCKING 0x0 ;  /* 0x0000000000007b1d */ /* 0x004fe20000010000 */
[----:B------:R-:W-:-:S04]  /*2f60*/  FADD R42, R42, R43 ;  /* 0x0000002b2a2a7221 */ /* 0x000fc80000000000 */
[----:B------:R-:W-:-:S04]  /*2f70*/  FADD R41, R41, R42 ;  /* 0x0000002a29297221 */ /* 0x000fc80000000000 */
[----:B------:R-:W-:-:S04]  /*2f80*/  FADD R40, R40, R41 ;  /* 0x0000002928287221 */ /* 0x000fc80000000000 */
[----:B------:R-:W-:-:S04]  /*2f90*/  FADD R39, R39, R40 ;  /* 0x0000002827277221 */ /* 0x000fc80000000000 */
[----:B------:R-:W-:Y:S01]  /*2fa0*/  FADD R38, R38, R39 ;  /* 0x0000002726267221 */ /* 0x000fe20000000000 */
[----:B------:R2:W-:Y:S06]  /*2fb0*/  MEMBAR.ALL.CTA ;  /* 0x0000000000007992 */ /* 0x0005ec0000008000 */
[----:B--2---:R-:W2:Y:S01]  /*2fc0*/  FENCE.VIEW.ASYNC.S ;  /* 0x00000000000073c6 */ /* 0x004ea20000000000 */
[----:B0-----:R-:W-:Y:S01]  /*2fd0*/  IMAD.MOV.U32 R6, RZ, RZ, R28 ;  /* 0x000000ffff067224 */ /* 0x001fe200078e001c */
[----:B--2---:R-:W-:Y:S06]  /*2fe0*/  BAR.SYNC.DEFER_BLOCKING 0x0 ;  /* 0x0000000000007b1d */ /* 0x004fec0000010000 */
[----:B-1----:R-:W-:Y:S05]  /*2ff0*/  BRA.U UP1, `(.L_x_19) ;  /* 0x0000000101347547 */ /* 0x002fea000b800000 */
[----:B------:R-:W-:Y:S02]  /*3000*/  UIADD3 UR25, UPT, UPT, UR10, 0x10, URZ ;  /* 0x000000100a197890 */ /* 0x000fe4000fffe0ff */
[----:B------:R-:W-:Y:S01]  /*3010*/  UIADD3 UR32, UPT, UPT, UR10, 0x48, URZ ;  /* 0x000000480a207890 */ /* 0x000fe2000fffe0ff */
[----:B------:R-:W-:Y:S01]  /*3020*/  UMOV UR26, 0x0 ;  /* 0x00000000001a7882 */ /* 0x000fe20000000000 */
[----:B------:R-:W-:Y:S01]  /*3030*/  UMOV UR27, 0x8040490 ;  /* 0x08040490001b7882 */ /* 0x000fe20000000000 */
[----:B------:R-:W-:Y:S01]  /*3040*/  UMOV UR6, UR30 ;  /* 0x0000001e00067c82 */ /* 0x000fe20008000000 */
[----:B------:R-:W-:Y:S01]  /*3050*/  UMOV UR7, URZ ;  /* 0x000000ff00077c82 */ /* 0x000fe20008000000 */
[----:B------:R-:W-:Y:S01]  /*3060*/  UMOV UR34, 0x0 ;  /* 0x0000000000227882 */ /* 0x000fe20000000000 */
[----:B------:R-:W-:Y:S01]  /*3070*/  UMOV UR35, 0x8040490 ;  /* 0x0804049000237882 */ /* 0x000fe20000000000 */
[----:B------:R0:W-:Y:S01]  /*3080*/  UTCHMMA tmem[UR20], gdesc[UR18], tmem[UR10], tmem[UR26], idesc[UR27], UPT ;  /* 0x00ff1a12140079ea */ /* 0x0001e2000b80000a */
[----:B------:R-:W-:Y:S01]  /*3090*/  UMOV UR6, UR6 ;  /* 0x0000000600067c82 */ /* 0x000fe20008000000 */
[----:B------:R0:W-:Y:S01]  /*30a0*/  UTCHMMA tmem[UR32], gdesc[UR18], tmem[UR25], tmem[UR34], idesc[UR35], UPT ;  /* 0x00ff2212200079ea */ /* 0x0001e2000b800019 */
[----:B------:R0:W-:Y:S01]  /*30b0*/  UTCBAR [UR6], URZ ;  /* 0x000000ff060073e9 */ /* 0x0001e200080000ff */
[----:B------:R-:W-:-:S02]  /*30c0*/  NOP ;  /* 0x0000000000007918 */ /* 0x000fc40000000000 */
.L_x_19:
[----:B------:R-:W-:Y:S01]  /*30d0*/  ISETP.LE.U32.AND P0, PT, R31, UR4, PT ;  /* 0x000000041f007c0c */ /* 0x000fe2000bf03070 */
[----:B------:R-:W-:Y:S01]  /*30e0*/  UIADD3 UR23, UPT, UPT, UR23, 0x1, URZ ;  /* 0x0000000117177890 */ /* 0x000fe2000fffe0ff */
[----:B------:R-:W-:Y:S01]  /*30f0*/  MOV R4, UR5 ;  /* 0x0000000500047c02 */ /* 0x000fe20008000f00 */
[----:B------:R-:W-:Y:S01]  /*3100*/  VIADD R29, R29, UR13 ;  /* 0x0000000d1d1d7c36 */ /* 0x000fe20008000000 */
[----:B------:R-:W-:Y:S01]  /*3110*/  IADD3 R30, PT, PT, R30, UR22, RZ ;  /* 0x000000161e1e7c10 */ /* 0x000fe2000fffe0ff */
[----:B------:R-:W-:Y:S01]  /*3120*/  UISETP.GT.AND UP2, UPT, UR23, 0x1, UPT ;  /* 0x000000011700788c */ /* 0x000fe2000bf44270 */
[----:B------:R-:W-:Y:S01]  /*3130*/  ISETP.GE.U32.AND.EX P0, PT, R4, RZ, PT, P0 ;  /* 0x000000ff0400720c */ /* 0x000fe20003f06100 */
[----:B------:R-:W-:Y:S01]  /*3140*/  FFMA R32, R33, R32, R38 ;  /* 0x0000002021207223 */ /* 0x000fe20000000026 */
[----:B------:R-:W-:Y:S01]  /*3150*/  IMAD.MOV.U32 R33, RZ, RZ, R45 ;  /* 0x000000ffff217224 */ /* 0x000fe200078e002d */
[----:B0-----:R-:W-:Y:S02]  /*3160*/  USEL UR6, URZ, 0x1, !UP2 ;  /* 0x00000001ff067887 */ /* 0x001fe4000d000000 */
[----:B------:R-:W-:-:S04]  /*3170*/  USEL UR23, UR23, URZ, !UP2 ;  /* 0x000000ff17177287 */ /* 0x000fc8000d000000 */
[----:B------:R-:W-:-:S04]  /*3180*/  LOP3.LUT R28, R28, UR6, RZ, 0x3c, !PT ;  /* 0x000000061c1c7c12 */ /* 0x000fc8000f8e3cff */
[----:B------:R-:W-:Y:S05]  /*3190*/  @!P0 BRA `(.L_x_20) ;  /* 0xffffffec00708947 */ /* 0x000fea000383ffff */
[----:B------:R-:W-:Y:S02]  /*31a0*/  ISETP.GE.AND P0, PT, R3, 0x1, PT ;  /* 0x000000010300780c */ /* 0x000fe40003f06270 */
[----:B------:R-:W-:-:S11]  /*31b0*/  MOV R33, R45 ;  /* 0x0000002d00217202 */ /* 0x000fd60000000f00 */
[----:B------:R-:W-:Y:S05]  /*31c0*/  @!P0 BRA `(.L_x_15) ;  /* 0x0000000000108947 */ /* 0x000fea0003800000 */
[----:B------:R-:W-:-:S04]  /*31d0*/  IMAD.U32 R2, R6, -0x80000000, RZ ;  /* 0x8000000006027824 */ /* 0x000fc800078e00ff */
[----:B------:R-:W0:Y:S02]  /*31e0*/  SYNCS.PHASECHK.TRANS64.TRYWAIT P0, [UR30], R2 ;  /* 0x00000002ff0075a7 */ /* 0x000e24000800111e */
[----:B0-----:R-:W-:Y:S05]  /*31f0*/  @!P0 BRA `(.L_x_21) ;  /* 0x0000000c00e08947 */ /* 0x001fea0003800000 */
.L_x_27:
[----:B------:R-:W-:-:S07]  /*3200*/  MOV R33, R45 ;  /* 0x0000002d00217202 */ /* 0x000fce0000000f00 */
.L_x_15:
[C---:B------:R-:W-:Y:S01]  /*3210*/  FMUL R3, R32.reuse, 8388608 ;  /* 0x4b00000020037820 */ /* 0x040fe20000400000 */
[----:B------:R-:W-:Y:S01]  /*3220*/  BAR.SYNC.DEFER_BLOCKING 0x0 ;  /* 0x0000000000007b1d */ /* 0x000fe20000010000 */
[C---:B------:R-:W-:Y:S01]  /*3230*/  FSETP.GEU.AND P0, PT, R32.reuse, 1.175494350822287508e-38, PT ;  /* 0x008000002000780b */ /* 0x040fe20003f0e000 */
[----:B-1----:R-:W-:Y:S01]  /*3240*/  IMAD.MOV.U32 R5, RZ, RZ, 0x3dc6b27f ;  /* 0x3dc6b27fff057424 */ /* 0x002fe200078e00ff */
[----:B------:R-:W-:Y:S02]  /*3250*/  FSETP.GEU.AND P2, PT, |R32|, 1.175494350822287508e-38, PT ;  /* 0x008000002000780b */ /* 0x000fe40003f4e200 */
[----:B------:R-:W-:Y:S01]  /*3260*/  FSEL R2, R3, R32, !P0 ;  /* 0x0000002003027208 */ /* 0x000fe20004000000 */
[----:B------:R-:W0:Y:S02]  /*3270*/  LDCU.64 UR4, c[0x0][0x3e0] ;  /* 0x00007c00ff0477ac */ /* 0x000e240008000a00 */
[----:B------:R-:W1:Y:S01]  /*3280*/  LDC.64 R20, c[0x0][0x398] ;  /* 0x0000e600ff147b82 */ /* 0x000e620000000a00 */
[C---:B------:R-:W-:Y:S01]  /*3290*/  ISETP.GE.U32.AND P3, PT, R2.reuse, 0x7f800000, PT ;  /* 0x7f8000000200780c */ /* 0x040fe20003f66070 */
[C---:B------:R-:W-:Y:S01]  /*32a0*/  VIADD R3, R2.reuse, 0xc0cafb0d ;  /* 0xc0cafb0d02037836 */ /* 0x040fe20000000000 */
[----:B------:R-:W-:-:S04]  /*32b0*/  FSETP.NEU.AND P1, PT, R2, RZ, PT ;  /* 0x000000ff0200720b */ /* 0x000fc80003f2d000 */
[----:B------:R-:W-:-:S04]  /*32c0*/  LOP3.LUT R23, R3, 0xff800000, RZ, 0xc0, !PT ;  /* 0xff80000003177812 */ /* 0x000fc800078ec0ff */
[-C--:B------:R-:W-:Y:S02]  /*32d0*/  IADD3 R3, PT, PT, R2, -R23.reuse, RZ ;  /* 0x8000001702037210 */ /* 0x080fe40007ffe0ff */
[----:B------:R-:W-:-:S03]  /*32e0*/  I2FP.F32.S32 R22, R23 ;  /* 0x0000001700167245 */ /* 0x000fc60000201400 */
[----:B------:R-:W-:Y:S01]  /*32f0*/  FADD R24, R3, -1 ;  /* 0xbf80000003187421 */ /* 0x000fe20000000000 */
[----:B------:R-:W2:Y:S02]  /*3300*/  @!P6 SYNCS.CCTL.IV [UR9+0x2600] ;  /* 0x00260000ff00e9b1 */ /* 0x000ea40008000009 */
[----:B--2---:R-:W-:Y:S01]  /*3310*/  BAR.SYNC.DEFER_BLOCKING 0x0 ;  /* 0x0000000000007b1d */ /* 0x004fe20000010000 */
[----:B0-----:R-:W-:Y:S01]  /*3320*/  UIMAD UR4, UR8, UR4, URZ ;  /* 0x00000004080472a4 */ /* 0x001fe2000f8e02ff */
[----:B------:R-:W-:-:S04]  /*3330*/  FFMA.FTZ R3, R24, R5, -0.16845393180847167969 ;  /* 0xbe2c7f3018037423 */ /* 0x000fc80000010005 */
[----:B------:R-:W-:-:S04]  /*3340*/  FFMA.FTZ R3, R24, R3, 0.1716887056827545166 ;  /* 0x3e2fcf2a18037423 */ /* 0x000fc80000010003 */
[----:B------:R-:W-:-:S04]  /*3350*/  FFMA.FTZ R3, R24, R3, -0.17900948226451873779 ;  /* 0xbe374e4318037423 */ /* 0x000fc80000010003 */
[----:B------:R-:W-:-:S04]  /*3360*/  FFMA.FTZ R3, R24, R3, 0.20512372255325317383 ;  /* 0x3e520bf418037423 */ /* 0x000fc80000010003 */
[----:B------:R-:W-:-:S04]  /*3370*/  FFMA.FTZ R3, R24, R3, -0.24046532809734344482 ;  /* 0xbe763c8b18037423 */ /* 0x000fc80000010003 */
[C---:B------:R-:W-:Y:S01]  /*3380*/  FFMA.FTZ R3, R24.reuse, R3, 0.28857114911079406738 ;  /* 0x3e93bf9918037423 */ /* 0x040fe20000010003 */
[----:B------:R-:W0:Y:S03]  /*3390*/  @!P6 SYNCS.CCTL.IV [UR9+0x2608] ;  /* 0x00260800ff00e9b1 */ /* 0x000e260008000009 */
[----:B------:R-:W-:-:S04]  /*33a0*/  FFMA.FTZ R3, R24, R3, -0.36067417263984680176 ;  /* 0xbeb8aa4918037423 */ /* 0x000fc80000010003 */
[----:B------:R-:W-:Y:S01]  /*33b0*/  FFMA.FTZ R5, R24, R3, 0.48089820146560668945 ;  /* 0x3ef6384a18057423 */ /* 0x000fe20000010003 */
[----:B------:R-:W-:Y:S02]  /*33c0*/  FSEL R3, RZ, -23, P0 ;  /* 0xc1b80000ff037808 */ /* 0x000fe40000000000 */
[----:B------:R-:W-:Y:S01]  /*33d0*/  FSETP.GT.AND P0, PT, |R32|, 8.50705917302346158658e+37, PT ;  /* 0x7e8000002000780b */ /* 0x000fe20003f04200 */
[----:B------:R-:W-:Y:S02]  /*33e0*/  FFMA.FTZ R25, R24, R5, -0.72134751081466674805 ;  /* 0xbf38aa3b18197423 */ /* 0x000fe40000010005 */
[----:B------:R-:W2:Y:S01]  /*33f0*/  LDTM.x16 R4, tmem[UR11] ;  /* 0x0000000b000479ee */ /* 0x000ea20008240000 */
[----:B------:R-:W-:Y:S01]  /*3400*/  FFMA.FTZ R3, R22, 1.1920928955078125e-07, R3 ;  /* 0x3400000016037823 */ /* 0x000fe20000010003 */
[----:B------:R-:W-:Y:S01]  /*3410*/  FMUL R25, R24, R25 ;  /* 0x0000001918197220 */ /* 0x000fe20000400000 */
[----:B------:R-:W-:Y:S01]  /*3420*/  IMAD R22, R0, UR5, RZ ;  /* 0x0000000500167c24 */ /* 0x000fe2000f8e02ff */
[----:B------:R-:W-:Y:S01]  /*3430*/  USHF.L.U32 UR5, UR4, 0x1, URZ ;  /* 0x0000000104057899 */ /* 0x000fe200080006ff */
[----:B------:R-:W-:Y:S01]  /*3440*/  NOP ;  /* 0x0000000000007918 */ /* 0x000fe20000000000 */
[----:B------:R-:W-:Y:S01]  /*3450*/  FMUL R25, R24, R25 ;  /* 0x0000001918197220 */ /* 0x000fe20000400000 */
[----:B------:R-:W-:-:S02]  /*3460*/  IMAD.SHL.U32 R23, R22, 0x2, RZ ;  /* 0x0000000216177824 */ /* 0x000fc400078e00ff */
[----:B------:R-:W-:-:S04]  /*3470*/  IMAD.HI R22, R22, 0x2, RZ ;  /* 0x0000000216167827 */ /* 0x000fc800078e02ff */
[----:B------:R-:W-:Y:S01]  /*3480*/  FFMA.FTZ R24, R24, 1.4426950216293334961, R25 ;  /* 0x3fb8aa3b18187823 */ /* 0x000fe20000010019 */
[----:B------:R-:W-:Y:S01]  /*3490*/  @P0 FMUL R32, R32, 0.25 ;  /* 0x3e80000020200820 */ /* 0x000fe20000400000 */
[----:B------:R-:W-:Y:S02]  /*34a0*/  @P3 MOV R25, 0x7f800000 ;  /* 0x7f80000000193802 */ /* 0x000fe40000000f00 */
[----:B------:R-:W-:Y:S01]  /*34b0*/  FADD R3, R3, R24 ;  /* 0x0000001803037221 */ /* 0x000fe20000000000 */
[----:B------:R-:W-:Y:S02]  /*34c0*/  @!P2 FMUL R32, R32, 16777216 ;  /* 0x4b8000002020a820 */ /* 0x000fe40000400000 */
[----:B------:R-:W-:Y:S01]  /*34d0*/  @P3 FFMA.FTZ R3, R2, R25, +INF ;  /* 0x7f80000002033423 */ /* 0x000fe20000010019 */
[----:B-1----:R-:W-:Y:S01]  /*34e0*/  IADD3 R20, P3, P4, R23, UR5, R20 ;  /* 0x0000000517147c10 */ /* 0x002fe2000fc7e014 */
[----:B------:R-:W-:Y:S01]  /*34f0*/  UIMAD.WIDE UR4, UR4, 0x2, URZ ;  /* 0x00000002040478a5 */ /* 0x000fe2000f8e02ff */
[----:B------:R-:W1:Y:S01]  /*3500*/  LDC R23, c[0x0][0x3e8] ;  /* 0x0000fa00ff177b82 */ /* 0x000e620000000800 */
[----:B------:R-:W3:Y:S01]  /*3510*/  MUFU.RCP R32, R32 ;  /* 0x0000002000207308 */ /* 0x000ee20000001000 */
[----:B------:R-:W-:Y:S01]  /*3520*/  FSEL R2, R3, -INF , P1 ;  /* 0xff80000003027808 */ /* 0x000fe20000800000 */
[----:B--2---:R-:W-:Y:S01]  /*3530*/  @P0 FMUL R4, R4, 0.25 ;  /* 0x3e80000004040820 */ /* 0x004fe20000400000 */
[----:B------:R-:W-:Y:S01]  /*3540*/  @P0 FMUL R6, R6, 0.25 ;  /* 0x3e80000006060820 */ /* 0x000fe20000400000 */
[----:B------:R-:W-:Y:S01]  /*3550*/  @P0 FMUL R7, R7, 0.25 ;  /* 0x3e80000007070820 */ /* 0x000fe20000400000 */
[----:B------:R-:W-:Y:S01]  /*3560*/  @P0 FMUL R14, R14, 0.25 ;  /* 0x3e8000000e0e0820 */ /* 0x000fe20000400000 */
[----:B------:R-:W-:Y:S01]  /*3570*/  @P0 FMUL R15, R15, 0.25 ;  /* 0x3e8000000f0f0820 */ /* 0x000fe20000400000 */
[----:B------:R-:W-:Y:S01]  /*3580*/  @P0 FMUL R8, R8, 0.25 ;  /* 0x3e80000008080820 */ /* 0x000fe20000400000 */
[----:B------:R-:W-:Y:S01]  /*3590*/  @P0 FMUL R9, R9, 0.25 ;  /* 0x3e80000009090820 */ /* 0x000fe20000400000 */
[----:B------:R-:W-:Y:S01]  /*35a0*/  @!P2 FMUL R4, R4, 16777216 ;  /* 0x4b8000000404a820 */ /* 0x000fe20000400000 */
[----:B------:R-:W-:Y:S01]  /*35b0*/  @!P2 FMUL R6, R6, 16777216 ;  /* 0x4b8000000606a820 */ /* 0x000fe20000400000 */
[----:B------:R-:W-:Y:S01]  /*35c0*/  @!P2 FMUL R7, R7, 16777216 ;  /* 0x4b8000000707a820 */ /* 0x000fe20000400000 */
[----:B------:R-:W-:Y:S01]  /*35d0*/  @P0 FMUL R10, R10, 0.25 ;  /* 0x3e8000000a0a0820 */ /* 0x000fe20000400000 */
[----:B------:R-:W-:Y:S01]  /*35e0*/  @P0 FMUL R11, R11, 0.25 ;  /* 0x3e8000000b0b0820 */ /* 0x000fe20000400000 */
[----:B------:R-:W-:Y:S01]  /*35f0*/  @!P2 FMUL R14, R14, 16777216 ;  /* 0x4b8000000e0ea820 */ /* 0x000fe20000400000 */
[----:B------:R-:W-:Y:S01]  /*3600*/  @!P2 FMUL R15, R15, 16777216 ;  /* 0x4b8000000f0fa820 */ /* 0x000fe20000400000 */
[----:B------:R-:W-:Y:S01]  /*3610*/  @P0 FMUL R16, R16, 0.25 ;  /* 0x3e80000010100820 */ /* 0x000fe20000400000 */
[----:B------:R-:W-:Y:S01]  /*3620*/  @P0 FMUL R17, R17, 0.25 ;  /* 0x3e80000011110820 */ /* 0x000fe20000400000 */
[----:B------:R-:W-:Y:S01]  /*3630*/  @!P2 FMUL R8, R8, 16777216 ;  /* 0x4b8000000808a820 */ /* 0x000fe20000400000 */
[----:B------:R-:W-:Y:S01]  /*3640*/  @!P2 FMUL R9, R9, 16777216 ;  /* 0x4b8000000909a820 */ /* 0x000fe20000400000 */
[C---:B---3--:R-:W-:Y:S01]  /*3650*/  FMUL R40, R32.reuse, R4 ;  /* 0x0000000420287220 */ /* 0x048fe20000400000 */
[----:B------:R-:W-:Y:S01]  /*3660*/  @P0 FMUL R5, R5, 0.25 ;  /* 0x3e80000005050820 */ /* 0x000fe20000400000 */
[C---:B------:R-:W-:Y:S01]  /*3670*/  FMUL R39, R32.reuse, R6 ;  /* 0x0000000620277220 */ /* 0x040fe20000400000 */
[----:B------:R-:W-:Y:S01]  /*3680*/  FMUL R4, R32, R7 ;  /* 0x0000000720047220 */ /* 0x000fe20000400000 */
[----:B------:R-:W-:Y:S01]  /*3690*/  @P0 FMUL R12, R12, 0.25 ;  /* 0x3e8000000c0c0820 */ /* 0x000fe20000400000 */
[----:B------:R-:W-:Y:S01]  /*36a0*/  @P0 FMUL R13, R13, 0.25 ;  /* 0x3e8000000d0d0820 */ /* 0x000fe20000400000 */
[----:B------:R-:W-:Y:S01]  /*36b0*/  @P0 FMUL R18, R18, 0.25 ;  /* 0x3e80000012120820 */ /* 0x000fe20000400000 */
[----:B------:R-:W-:Y:S01]  /*36c0*/  @P0 FMUL R19, R19, 0.25 ;  /* 0x3e80000013130820 */ /* 0x000fe20000400000 */
[----:B------:R-:W-:Y:S01]  /*36d0*/  @!P2 FMUL R10, R10, 16777216 ;  /* 0x4b8000000a0aa820 */ /* 0x000fe20000400000 */
[----:B------:R-:W-:Y:S01]  /*36e0*/  @!P2 FMUL R11, R11, 16777216 ;  /* 0x4b8000000b0ba820 */ /* 0x000fe20000400000 */
[C---:B------:R-:W-:Y:S01]  /*36f0*/  FMUL R14, R32.reuse, R14 ;  /* 0x0000000e200e7220 */ /* 0x040fe20000400000 */
[----:B------:R-:W-:Y:S01]  /*3700*/  FMUL R15, R32, R15 ;  /* 0x0000000f200f7220 */ /* 0x000fe20000400000 */
[----:B------:R-:W-:Y:S01]  /*3710*/  @!P2 FMUL R16, R16, 16777216 ;  /* 0x4b8000001010a820 */ /* 0x000fe20000400000 */
[----:B------:R-:W-:Y:S01]  /*3720*/  @!P2 FMUL R17, R17, 16777216 ;  /* 0x4b8000001111a820 */ /* 0x000fe20000400000 */
[C---:B------:R-:W-:Y:S01]  /*3730*/  FMUL R38, R32.reuse, R8 ;  /* 0x0000000820267220 */ /* 0x040fe20000400000 */
[----:B------:R-:W-:Y:S01]  /*3740*/  FMUL R9, R32, R9 ;  /* 0x0000000920097220 */ /* 0x000fe20000400000 */
[----:B------:R-:W-:Y:S01]  /*3750*/  @!P2 FMUL R5, R5, 16777216 ;  /* 0x4b8000000505a820 */ /* 0x000fe20000400000 */
[----:B-1----:R-:W-:-:S02]  /*3760*/  IMAD R7, R23, 0xc, RZ ;  /* 0x0000000c17077824 */ /* 0x002fc400078e02ff */
[----:B------:R-:W-:Y:S01]  /*3770*/  @!P2 FMUL R12, R12, 16777216 ;  /* 0x4b8000000c0ca820 */ /* 0x000fe20000400000 */
[----:B------:R-:W-:Y:S01]  /*3780*/  @!P2 FMUL R13, R13, 16777216 ;  /* 0x4b8000000d0da820 */ /* 0x000fe20000400000 */
[----:B------:R-:W-:Y:S01]  /*3790*/  @!P2 FMUL R18, R18, 16777216 ;  /* 0x4b8000001212a820 */ /* 0x000fe20000400000 */
[----:B------:R-:W-:Y:S01]  /*37a0*/  @!P2 FMUL R19, R19, 16777216 ;  /* 0x4b8000001313a820 */ /* 0x000fe20000400000 */
[C---:B------:R-:W-:Y:S01]  /*37b0*/  FMUL R10, R32.reuse, R10 ;  /* 0x0000000a200a7220 */ /* 0x040fe20000400000 */
[----:B------:R-:W-:Y:S01]  /*37c0*/  FMUL R11, R32, R11 ;  /* 0x0000000b200b7220 */ /* 0x000fe20000400000 */
[----:B------:R-:W-:Y:S01]  /*37d0*/  F2FP.BF16.F32.PACK_AB R39, R4, R39 ;  /* 0x000000270427723e */ /* 0x000fe200000010ff */
[----:B------:R-:W-:Y:S01]  /*37e0*/  IMAD R51, R23, 0x14, RZ ;  /* 0x0000001417337824 */ /* 0x000fe200078e02ff */
[----:B------:R-:W-:Y:S01]  /*37f0*/  F2FP.BF16.F32.PACK_AB R4, R15, R14 ;  /* 0x0000000e0f04723e */ /* 0x000fe200000010ff */
[C---:B------:R-:W-:Y:S01]  /*3800*/  FMUL R3, R32.reuse, R16 ;  /* 0x0000001020037220 */ /* 0x040fe20000400000 */
[----:B------:R-:W-:Y:S01]  /*3810*/  FMUL R6, R32, R17 ;  /* 0x0000001120067220 */ /* 0x000fe20000400000 */
[----:B------:R-:W-:-:S02]  /*3820*/  IMAD R15, R23, 0x6, RZ ;  /* 0x00000006170f7824 */ /* 0x000fc400078e02ff */
[----:B------:R-:W-:Y:S01]  /*3830*/  FMUL R5, R32, R5 ;  /* 0x0000000520057220 */ /* 0x000fe20000400000 */
[----:B------:R-:W-:Y:S01]  /*3840*/  IADD3.X R21, PT, PT, R22, UR5, R21, P3, P4 ;  /* 0x0000000516157c10 */ /* 0x000fe20009fe8415 */
[----:B------:R-:W-:Y:S01]  /*3850*/  IMAD R53, R23, 0x18, RZ ;  /* 0x0000001817357824 */ /* 0x000fe200078e02ff */
[----:B------:R-:W-:Y:S01]  /*3860*/  F2FP.BF16.F32.PACK_AB R38, R9, R38 ;  /* 0x000000260926723e */ /* 0x000fe200000010ff */
[C---:B------:R-:W-:Y:S01]  /*3870*/  FMUL R12, R32.reuse, R12 ;  /* 0x0000000c200c7220 */ /* 0x040fe20000400000 */
[C---:B------:R-:W-:Y:S01]  /*3880*/  FMUL R13, R32.reuse, R13 ;  /* 0x0000000d200d7220 */ /* 0x040fe20000400000 */
[C---:B------:R-:W-:Y:S01]  /*3890*/  FMUL R18, R32.reuse, R18 ;  /* 0x0000001220127220 */ /* 0x040fe20000400000 */
[----:B------:R-:W-:Y:S01]  /*38a0*/  FMUL R19, R32, R19 ;  /* 0x0000001320137220 */ /* 0x000fe20000400000 */
[----:B------:R-:W-:Y:S01]  /*38b0*/  IMAD R9, R23, 0xa, RZ ;  /* 0x0000000a17097824 */ /* 0x000fe200078e02ff */
[----:B------:R-:W-:Y:S01]  /*38c0*/  IADD3 R14, P3, PT, R7, R20, RZ ;  /* 0x00000014070e7210 */ /* 0x000fe20007f7e0ff */
[----:B------:R-:W-:Y:S01]  /*38d0*/  IMAD R55, R23, 0x1c, RZ ;  /* 0x0000001c17377824 */ /* 0x000fe200078e02ff */
[----:B------:R-:W-:Y:S01]  /*38e0*/  F2FP.BF16.F32.PACK_AB R32, R11, R10 ;  /* 0x0000000a0b20723e */ /* 0x000fe200000010ff */
[----:B------:R-:W-:Y:S01]  /*38f0*/  IMAD R11, R23, 0xe, RZ ;  /* 0x0000000e170b7824 */ /* 0x000fe200078e02ff */
[-C--:B------:R-:W-:Y:S01]  /*3900*/  IADD3 R8, P6, PT, R51, R20.reuse, RZ ;  /* 0x0000001433087210 */ /* 0x080fe20007fde0ff */
[C---:B------:R-:W-:Y:S01]  /*3910*/  IMAD R49, R23.reuse, 0x12, RZ ;  /* 0x0000001217317824 */ /* 0x040fe200078e02ff */
[----:B------:R-:W-:Y:S01]  /*3920*/  F2FP.BF16.F32.PACK_AB R3, R6, R3 ;  /* 0x000000030603723e */ /* 0x000fe200000010ff */
[----:B------:R-:W-:Y:S01]  /*3930*/  IMAD R17, R23, 0x3, RZ ;  /* 0x0000000317117824 */ /* 0x000fe200078e02ff */
[----:B------:R-:W-:Y:S01]  /*3940*/  IADD3 R16, P4, PT, R15, R20, RZ ;  /* 0x000000140f107210 */ /* 0x000fe20007f9e0ff */
[----:B------:R-:W-:Y:S01]  /*3950*/  IMAD R25, R23, 0x5, RZ ;  /* 0x0000000517197824 */ /* 0x000fe200078e02ff */
[----:B------:R-:W-:Y:S01]  /*3960*/  F2FP.BF16.F32.PACK_AB R40, R5, R40 ;  /* 0x000000280528723e */ /* 0x000fe200000010ff */
[----:B------:R-:W-:Y:S01]  /*3970*/  IMAD R47, R23, 0x16, RZ ;  /* 0x00000016172f7824 */ /* 0x000fe200078e02ff */
[----:B------:R-:W-:Y:S01]  /*3980*/  IADD3 R6, P2, PT, R53, R20, RZ ;  /* 0x0000001435067210 */ /* 0x000fe20007f5e0ff */
[----:B------:R-:W-:Y:S01]  /*3990*/  FFMA R33, R2, 0.69314718246459960938, R33 ;  /* 0x3f31721802217823 */ /* 0x000fe20000000021 */
[-C--:B------:R-:W-:Y:S01]  /*39a0*/  LEA.HI.X.SX32 R15, R15, R21.reuse, 0x1, P3 ;  /* 0x000000150f0f7211 */ /* 0x080fe200018f0eff */
[----:B------:R-:W-:Y:S01]  /*39b0*/  IMAD R45, R23, 0x1a, RZ ;  /* 0x0000001a172d7824 */ /* 0x000fe200078e02ff */
[----:B------:R-:W-:Y:S01]  /*39c0*/  F2FP.BF16.F32.PACK_AB R5, R13, R12 ;  /* 0x0000000c0d05723e */ /* 0x000fe200000010ff */
[----:B------:R-:W-:Y:S01]  /*39d0*/  IMAD R29, R23, 0x1e, RZ ;  /* 0x0000001e171d7824 */ /* 0x000fe200078e02ff */
[----:B------:R-:W-:Y:S01]  /*39e0*/  IADD3 R24, P3, PT, R9, R20, RZ ;  /* 0x0000001409187210 */ /* 0x000fe20007f7e0ff */
[----:B------:R-:W-:Y:S01]  /*39f0*/  IMAD R13, R23, 0x7, RZ ;  /* 0x00000007170d7824 */ /* 0x000fe200078e02ff */
[----:B------:R-:W-:Y:S01]  /*3a00*/  F2FP.BF16.F32.PACK_AB R2, R19, R18 ;  /* 0x000000121302723e */ /* 0x000fe200000010ff */
[----:B------:R-:W-:Y:S01]  /*3a10*/  IMAD R19, R23, 0x9, RZ ;  /* 0x0000000917137824 */ /* 0x000fe200078e02ff */
[-C--:B------:R-:W-:Y:S01]  /*3a20*/  LEA.HI.X.SX32 R9, R9, R21.reuse, 0x1, P6 ;  /* 0x0000001509097211 */ /* 0x080fe200030f0eff */
[----:B------:R-:W-:Y:S01]  /*3a30*/  IMAD R27, R23, 0xb, RZ ;  /* 0x0000000b171b7824 */ /* 0x000fe200078e02ff */
[-C--:B------:R-:W-:Y:S01]  /*3a40*/  IADD3 R28, P6, PT, R11, R20.reuse, RZ ;  /* 0x000000140b1c7210 */ /* 0x080fe20007fde0ff */
[----:B------:R-:W-:Y:S01]  /*3a50*/  IMAD R43, R23, 0xd, RZ ;  /* 0x0000000d172b7824 */ /* 0x000fe200078e02ff */
[-C--:B------:R-:W-:Y:S01]  /*3a60*/  IADD3 R10, P0, PT, R55, R20.reuse, RZ ;  /* 0x00000014370a7210 */ /* 0x080fe20007f1e0ff */
[----:B------:R-:W-:Y:S01]  /*3a70*/  IMAD R41, R23, 0xf, RZ ;  /* 0x0000000f17297824 */ /* 0x000fe200078e02ff */
[-C--:B------:R-:W-:Y:S01]  /*3a80*/  IADD3 R12, P1, PT, R49, R20.reuse, RZ ;  /* 0x00000014310c7210 */ /* 0x080fe20007f3e0ff */
[----:B------:R-:W-:Y:S01]  /*3a90*/  IMAD.SHL.U32 R35, R23, 0x4, RZ ;  /* 0x0000000417237824 */ /* 0x000fe200078e00ff */
[----:B------:R-:W-:Y:S01]  /*3aa0*/  LEA.HI.X.SX32 R7, R7, R21, 0x1, P2 ;  /* 0x0000001507077211 */ /* 0x000fe200010f0eff */
[----:B------:R-:W1:Y:S01]  /*3ab0*/  LDCU UR4, c[0x0][0x3ec] ;  /* 0x00007d80ff0477ac */ /* 0x000e620008000800 */
[----:B------:R-:W-:Y:S01]  /*3ac0*/  SHF.L.U32 R31, R23, 0x1, RZ ;  /* 0x00000001171f7819 */ /* 0x000fe200000006ff */
[----:B------:R2:W-:Y:S01]  /*3ad0*/  STG.E.U16 desc[UR28][R20.64], R40 ;  /* 0x0000002814007986 */ /* 0x0005e2000c10151c */
[----:B------:R-:W-:-:S02]  /*3ae0*/  IADD3 R18, P2, PT, R47, R20, RZ ;  /* 0x000000142f127210 */ /* 0x000fc40007f5e0ff */
[-C--:B------:R-:W-:Y:S02]  /*3af0*/  LEA.HI.X.SX32 R17, R17, R21.reuse, 0x1, P4 ;  /* 0x0000001511117211 */ /* 0x080fe400020f0eff */
[-C--:B------:R-:W-:Y:S02]  /*3b00*/  LEA.HI.X.SX32 R25, R25, R21.reuse, 0x1, P3 ;  /* 0x0000001519197211 */ /* 0x080fe400018f0eff */
[-C--:B------:R-:W-:Y:S02]  /*3b10*/  IADD3 R26, P4, PT, R45, R20.reuse, RZ ;  /* 0x000000142d1a7210 */ /* 0x080fe40007f9e0ff */
[----:B------:R-:W-:Y:S02]  /*3b20*/  IADD3 R22, P3, PT, R29, R20, RZ ;  /* 0x000000141d167210 */ /* 0x000fe40007f7e0ff */
[-C--:B------:R-:W-:Y:S02]  /*3b30*/  LEA.HI.X.SX32 R29, R13, R21.reuse, 0x1, P6 ;  /* 0x000000150d1d7211 */ /* 0x080fe400030f0eff */
[----:B------:R-:W-:-:S02]  /*3b40*/  LEA.HI.X.SX32 R11, R11, R21, 0x1, P0 ;  /* 0x000000150b0b7211 */ /* 0x000fc400000f0eff */
[-C--:B------:R-:W-:Y:S01]  /*3b50*/  LEA.HI.X.SX32 R13, R19, R21.reuse, 0x1, P1 ;  /* 0x00000015130d7211 */ /* 0x080fe200008f0eff */
[----:B-1----:R-:W-:Y:S01]  /*3b60*/  UIMAD UR4, UR8, UR4, URZ ;  /* 0x00000004080472a4 */ /* 0x002fe2000f8e02ff */
[-C--:B------:R-:W-:Y:S02]  /*3b70*/  IADD3 R42, P0, PT, R31, R20.reuse, RZ ;  /* 0x000000141f2a7210 */ /* 0x080fe40007f1e0ff */
[-C--:B------:R-:W-:Y:S01]  /*3b80*/  LEA.HI.X.SX32 R19, R27, R21.reuse, 0x1, P2 ;  /* 0x000000151b137211 */ /* 0x080fe200010f0eff */
[----:B------:R-:W-:Y:S01]  /*3b90*/  USHF.L.U32 UR6, UR4, 0x2, URZ ;  /* 0x0000000204067899 */ /* 0x000fe200080006ff */
[----:B------:R-:W-:Y:S01]  /*3ba0*/  LEA.HI.X.SX32 R27, R43, R21, 0x1, P4 ;  /* 0x000000152b1b7211 */ /* 0x000fe200020f0eff */
[----:B------:R-:W-:Y:S01]  /*3bb0*/  UIMAD.WIDE UR4, UR4, 0x4, URZ ;  /* 0x00000004040478a5 */ /* 0x000fe2000f8e02ff */
[C---:B------:R-:W-:Y:S02]  /*3bc0*/  SHF.L.U32 R37, R23.reuse, 0x3, RZ ;  /* 0x0000000317257819 */ /* 0x040fe400000006ff */
[----:B------:R-:W-:-:S02]  /*3bd0*/  LEA R30, P1, R23, R20, 0x2 ;  /* 0x00000014171e7211 */ /* 0x000fc400078210ff */
[CC--:B------:R-:W-:Y:S02]  /*3be0*/  LEA R34, P2, R23.reuse, R20.reuse, 0x3 ;  /* 0x0000001417227211 */ /* 0x0c0fe400078418ff */
[C---:B------:R-:W-:Y:S02]  /*3bf0*/  LEA R36, P4, R23.reuse, R20, 0x4 ;  /* 0x0000001417247211 */ /* 0x040fe400078820ff */
[-C--:B------:R-:W-:Y:S02]  /*3c00*/  LEA.HI.X.SX32 R43, R23, R21.reuse, 0x1, P0 ;  /* 0x00000015172b7211 */ /* 0x080fe400000f0eff */
[-C--:B------:R-:W-:Y:S02]  /*3c10*/  LEA.HI.X.SX32 R23, R41, R21.reuse, 0x1, P3 ;  /* 0x0000001529177211 */ /* 0x080fe400018f0eff */
[-C--:B------:R-:W-:Y:S02]  /*3c20*/  LEA.HI.X.SX32 R31, R31, R21.reuse, 0x1, P1 ;  /* 0x000000151f1f7211 */ /* 0x080fe400008f0eff */
[----:B------:R-:W-:-:S02]  /*3c30*/  LEA.HI.X.SX32 R35, R35, R21, 0x1, P2 ;  /* 0x0000001523237211 */ /* 0x000fc400010f0eff */
[----:B------:R-:W-:Y:S02]  /*3c40*/  LEA.HI.X.SX32 R37, R37, R21, 0x1, P4 ;  /* 0x0000001525257211 */ /* 0x000fe400020f0eff */
[----:B------:R-:W-:Y:S01]  /*3c50*/  PRMT R41, R40, 0x7632, R41 ;  /* 0x0000763228297816 */ /* 0x000fe20000000029 */
[----:B--2---:R-:W1:Y:S04]  /*3c60*/  LDC.64 R20, c[0x0][0x3a0] ;  /* 0x0000e800ff147b82 */ /* 0x004e680000000a00 */
[----:B------:R2:W-:Y:S04]  /*3c70*/  STG.E.U16 desc[UR28][R42.64], R41 ;  /* 0x000000292a007986 */ /* 0x0005e8000c10151c */
[----:B------:R-:W-:Y:S01]  /*3c80*/  STG.E.U16 desc[UR28][R30.64], R39 ;  /* 0x000000271e007986 */ /* 0x000fe2000c10151c */
[----:B--2---:R-:W-:-:S05]  /*3c90*/  PRMT R43, R39, 0x7632, R43 ;  /* 0x00007632272b7816 */ /* 0x004fca000000002b */
[----:B------:R2:W-:Y:S04]  /*3ca0*/  STG.E.U16 desc[UR28][R16.64], R43 ;  /* 0x0000002b10007986 */ /* 0x0005e8000c10151c */
[----:B------:R-:W-:Y:S01]  /*3cb0*/  STG.E.U16 desc[UR28][R34.64], R38 ;  /* 0x0000002622007986 */ /* 0x000fe2000c10151c */
[----:B--2---:R-:W-:Y:S02]  /*3cc0*/  PRMT R17, R38, 0x7632, R17 ;  /* 0x0000763226117816 */ /* 0x004fe40000000011 */
[----:B------:R-:W-:-:S03]  /*3cd0*/  PRMT R16, R5, 0x7632, R16 ;  /* 0x0000763205107816 */ /* 0x000fc60000000010 */
[----:B------:R2:W-:Y:S04]  /*3ce0*/  STG.E.U16 desc[UR28][R24.64], R17 ;  /* 0x0000001118007986 */ /* 0x0005e8000c10151c */
[----:B------:R3:W-:Y:S01]  /*3cf0*/  STG.E.U16 desc[UR28][R14.64], R32 ;  /* 0x000000200e007986 */ /* 0x0007e2000c10151c */
[----:B--2---:R-:W-:Y:S02]  /*3d00*/  PRMT R25, R32, 0x7632, R25 ;  /* 0x0000763220197816 */ /* 0x004fe40000000019 */
[----:B---3--:R-:W-:Y:S01]  /*3d10*/  PRMT R15, R5, 0x7610, R15 ;  /* 0x00007610050f7816 */ /* 0x008fe2000000000f */
[C---:B------:R-:W-:Y:S02]  /*3d20*/  IMAD.SHL.U32 R5, R0.reuse, 0x4, RZ ;  /* 0x0000000400057824 */ /* 0x040fe400078e00ff */
[----:B------:R-:W-:Y:S01]  /*3d30*/  STG.E.U16 desc[UR28][R28.64], R25 ;  /* 0x000000191c007986 */ /* 0x000fe2000c10151c */
[----:B------:R-:W-:-:S03]  /*3d40*/  IMAD.HI R0, R0, 0x4, RZ ;  /* 0x0000000400007827 */ /* 0x000fc600078e02ff */
[----:B------:R-:W-:Y:S01]  /*3d50*/  STG.E.U16 desc[UR28][R36.64], R15 ;  /* 0x0000000f24007986 */ /* 0x000fe2000c10151c */
[----:B-1----:R-:W-:Y:S02]  /*3d60*/  IADD3 R20, P0, P1, R5, UR6, R20 ;  /* 0x0000000605147c10 */ /* 0x002fe4000f91e014 */
[----:B------:R-:W-:Y:S01]  /*3d70*/  PRMT R5, R3, 0x7632, R5 ;  /* 0x0000763203057816 */ /* 0x000fe20000000005 */
[----:B------:R1:W-:Y:S01]  /*3d80*/  STG.E.U16 desc[UR28][R12.64], R16 ;  /* 0x000000100c007986 */ /* 0x0003e2000c10151c */
[----:B------:R-:W-:Y:S02]  /*3d90*/  IADD3.X R21, PT, PT, R0, UR5, R21, P0, P1 ;  /* 0x0000000500157c10 */ /* 0x000fe400087e2415 */
[----:B------:R-:W-:Y:S01]  /*3da0*/  PRMT R0, R2, 0x7632, R0 ;  /* 0x0000763202007816 */ /* 0x000fe20000000000 */
[----:B------:R2:W-:Y:S01]  /*3db0*/  STG.E.U16 desc[UR28][R8.64], R4 ;  /* 0x0000000408007986 */ /* 0x0005e2000c10151c */
[----:B-1----:R-:W-:-:S05]  /*3dc0*/  PRMT R13, R4, 0x7632, R13 ;  /* 0x00007632040d7816 */ /* 0x002fca000000000d */
[----:B------:R2:W-:Y:S04]  /*3dd0*/  STG.E.U16 desc[UR28][R18.64], R13 ;  /* 0x0000000d12007986 */ /* 0x0005e8000c10151c */
[----:B------:R2:W-:Y:S04]  /*3de0*/  STG.E.U16 desc[UR28][R6.64], R3 ;  /* 0x0000000306007986 */ /* 0x0005e8000c10151c */
[----:B------:R2:W-:Y:S04]  /*3df0*/  STG.E.U16 desc[UR28][R26.64], R5 ;  /* 0x000000051a007986 */ /* 0x0005e8000c10151c */
[----:B------:R2:W-:Y:S04]  /*3e00*/  STG.E.U16 desc[UR28][R10.64], R2 ;  /* 0x000000020a007986 */ /* 0x0005e8000c10151c */
[----:B------:R2:W-:Y:S04]  /*3e10*/  STG.E.U16 desc[UR28][R22.64], R0 ;  /* 0x0000000016007986 */ /* 0x0005e8000c10151c */
[----:B------:R2:W-:Y:S01]  /*3e20*/  STG.E desc[UR28][R20.64], R33 ;  /* 0x0000002114007986 */ /* 0x0005e2000c10191c */
[----:B0-----:R-:W-:Y:S06]  /*3e30*/  BAR.SYNC.DEFER_BLOCKING 0x0 ;  /* 0x0000000000007b1d */ /* 0x001fec0000010000 */
[----:B------:R-:W-:Y:S05]  /*3e40*/  @P5 BRA `(.L_x_22) ;  /* 0x0000000000a05947 */ /* 0x000fea0003800000 */
[----:B------:R-:W0:Y:S01]  /*3e50*/  S2UR UR5, SR_CgaCtaId ;  /* 0x00000000000579c3 */ /* 0x000e220000008800 */
[----:B------:R-:W-:Y:S01]  /*3e60*/  NOP ;  /* 0x0000000000007918 */ /* 0x000fe20000000000 */
[----:B------:R-:W-:Y:S01]  /*3e70*/  UMOV UR4, 0x50 ;  /* 0x0000005000047882 */ /* 0x000fe20000000000 */
[----:B--2---:R-:W-:Y:S01]  /*3e80*/  MOV R0, UR10 ;  /* 0x0000000a00007c02 */ /* 0x004fe20008000f00 */
[----:B------:R-:W-:Y:S02]  /*3e90*/  HFMA2 R7, -RZ, RZ, 0, 5.9604644775390625e-08 ;  /* 0x00000001ff077431 */ /* 0x000fe400000001ff */
[----:B------:R-:W-:Y:S01]  /*3ea0*/  IMAD.MOV.U32 R3, RZ, RZ, 0xf ;  /* 0x0000000fff037424 */ /* 0x000fe200078e00ff */
[----:B------:R-:W-:-:S04]  /*3eb0*/  LOP3.LUT R0, R0, 0xffff, RZ, 0xc0, !PT ;  /* 0x0000ffff00007812 */ /* 0x000fc800078ec0ff */
[----:B------:R-:W-:-:S05]  /*3ec0*/  SHF.R.U32.HI R0, RZ, 0x5, R0 ;  /* 0x00000005ff007819 */ /* 0x000fca0000011600 */
[----:B------:R-:W-:Y:S01]  /*3ed0*/  VIADD R2, R0, 0x10 ;  /* 0x0000001000027836 */ /* 0x000fe20000000000 */
[----:B------:R-:W-:Y:S01]  /*3ee0*/  SHF.L.U32 R0, R3, R0, RZ ;  /* 0x0000000003007219 */ /* 0x000fe200000006ff */
[----:B0-----:R-:W-:-:S03]  /*3ef0*/  ULEA UR6, UR5, UR4, 0x18 ;  /* 0x0000000405067291 */ /* 0x001fc6000f8ec0ff */
[----:B------:R-:W-:-:S04]  /*3f00*/  SHF.L.U32 R3, R7, R2, RZ ;  /* 0x0000000207037219 */ /* 0x000fc800000006ff */
[----:B------:R-:W-:Y:S02]  /*3f10*/  LOP3.LUT R0, R3, R0, RZ, 0xfc, !PT ;  /* 0x0000000003007212 */ /* 0x000fe400078efcff */
[----:B------:R-:W0:Y:S02]  /*3f20*/  LDS R5, [UR6] ;  /* 0x00000006ff057984 */ /* 0x000e240008000800 */
[C---:B------:R-:W-:Y:S02]  /*3f30*/  LOP3.LUT R2, R0.reuse, 0xffff, RZ, 0xc0, !PT ;  /* 0x0000ffff00027812 */ /* 0x040fe400078ec0ff */
[----:B0-----:R-:W-:-:S04]  /*3f40*/  LOP3.LUT R3, R0, 0xffff, R5, 0x80, !PT ;  /* 0x0000ffff00037812 */ /* 0x001fc800078e8005 */
[----:B------:R-:W-:-:S13]  /*3f50*/  ISETP.NE.AND P0, PT, R3, R2, PT ;  /* 0x000000020300720c */ /* 0x000fda0003f05270 */
[----:B------:R-:W-:Y:S05]  /*3f60*/  @P0 BRA `(.L_x_23) ;  /* 0x0000000000500947 */ /* 0x000fea0003800000 */
[----:B------:R-:W-:Y:S02]  /*3f70*/  SHF.R.U32.HI R5, RZ, 0x10, R5 ;  /* 0x00000010ff057819 */ /* 0x000fe40000011605 */
[----:B------:R-:W-:-:S04]  /*3f80*/  SHF.R.U32.HI R2, RZ, 0x10, R0 ;  /* 0x00000010ff027819 */ /* 0x000fc80000011600 */
[----:B------:R-:W-:-:S04]  /*3f90*/  LOP3.LUT R5, R5, R2, RZ, 0xc0, !PT ;  /* 0x0000000205057212 */ /* 0x000fc800078ec0ff */
[----:B------:R-:W-:-:S13]  /*3fa0*/  ISETP.NE.AND P0, PT, R5, R2, PT ;  /* 0x000000020500720c */ /* 0x000fda0003f05270 */
[----:B------:R-:W-:Y:S05]  /*3fb0*/  @P0 BRA `(.L_x_24) ;  /* 0x0000000000300947 */ /* 0x000fea0003800000 */
[----:B------:R-:W-:Y:S01]  /*3fc0*/  R2UR UR4, R0 ;  /* 0x00000000000472ca */ /* 0x000fe200000e0000 */
[----:B------:R-:W-:Y:S01]  /*3fd0*/  VOTEU.ANY UR5, UPT, PT ;  /* 0x0000000000057886 */ /* 0x000fe200038e0100 */
[----:B------:R-:W0:Y:S01]  /*3fe0*/  S2R R0, SR_LANEID ;  /* 0x0000000000007919 */ /* 0x000e220000000000 */
[----:B------:R-:W-:-:S10]  /*3ff0*/  UFLO.U32 UR5, UR5 ;  /* 0x00000005000572bd */ /* 0x000fd400080e0000 */
[----:B------:R-:W-:-:S06]  /*4000*/  ULOP3.LUT UR4, URZ, UR4, URZ, 0x33, !UPT ;  /* 0x00000004ff047292 */ /* 0x000fcc000f8e33ff */
[----:B------:R-:W-:-:S04]  /*4010*/  MOV R2, UR4 ;  /* 0x0000000400027c02 */ /* 0x000fc80008000f00 */
[----:B------:R-:W1:Y:S02]  /*4020*/  REDUX UR7, R2 ;  /* 0x00000000020773c4 */ /* 0x000e640000000000 */
[----:B------:R3:W-:Y:S01]  /*4030*/  UTCATOMSWS.AND URZ, UR4 ;  /* 0x0000000400ff79e3 */ /* 0x0007e20008000000 */
[----:B0-----:R-:W-:Y:S01]  /*4040*/  ISETP.EQ.U32.AND P0, PT, R0, UR5, PT ;  /* 0x0000000500007c0c */ /* 0x001fe2000bf02070 */
[----:B-1----:R-:W-:-:S12]  /*4050*/  IMAD.U32 R0, RZ, RZ, UR7 ;  /* 0x00000007ff007e24 */ /* 0x002fd8000f8e00ff */
[----:B------:R3:W-:Y:S01]  /*4060*/  @P0 ATOMS.AND RZ, [UR6], R0 ;  /* 0x00000000ffff098c */ /* 0x0007e2000a800006 */
[----:B------:R-:W-:Y:S05]  /*4070*/  BRA `(.L_x_22) ;  /* 0x0000000000147947 */ /* 0x000fea0003800000 */
.L_x_24:
[----:B------:R-:W-:-:S07]  /*4080*/  MOV R2, 0x40a0 ;  /* 0x000040a000027802 */ /* 0x000fce0000000f00 */
[----:B------:R-:W-:Y:S05]  /*4090*/  CALL.REL.NOINC `($__internal_0_$__cuda_sm10x_tcgen05_guardrail_trap_col_being_dealloced_not_returned_by_alloc) ;  /* 0x0000000000447944 */ /* 0x000fea0003c00000 */
[----:B------:R-:W-:Y:S05]  /*40a0*/  BRA `(.L_x_22) ;  /* 0x0000000000087947 */ /* 0x000fea0003800000 */
.L_x_23:
[----:B------:R-:W-:-:S07]  /*40b0*/  MOV R2, 0x40d0 ;  /* 0x000040d000027802 */ /* 0x000fce0000000f00 */
[----:B------:R-:W-:Y:S05]  /*40c0*/  CALL.REL.NOINC `($__internal_2_$__cuda_sm10x_tcgen05_guardrail_trap_unallocated_columns_being_dealloced) ;  /* 0x0000000000507944 */ /* 0x000fea0003c00000 */
.L_x_22:
[----:B------:R-:W-:Y:S01]  /*40d0*/  NOP ;  /* 0x0000000000007918 */ /* 0x000fe20000000000 */
[----:B---3--:R-:W-:Y:S05]  /*40e0*/  EXIT ;  /* 0x000000000000794d */ /* 0x008fea0003800000 */
.L_x_8:
[----:B------:R-:W1:Y:S02]  /*40f0*/  SYNCS.PHASECHK.TRANS64.TRYWAIT P2, [UR9+0x2200], RZ ;  /* 0x002200ffff0075a7 */ /* 0x000e640008041109 */
[----:B-1----:R-:W-:Y:S05]  /*4100*/  @!P2 BRA `(.L_x_8) ;  /* 0xfffffffc00f8a947 */ /* 0x002fea000383ffff */
[----:B------:R-:W-:Y:S05]  /*4110*/  BRA `(.L_x_7) ;  /* 0xffffffd000147947 */ /* 0x000fea000383ffff */
.L_x_17:
[----:B------:R-:W2:Y:S02]  /*4120*/  SYNCS.PHASECHK.TRANS64.TRYWAIT P0, [UR9+0x2610], RZ ;  /* 0x002610ffff0075a7 */ /* 0x000ea40008001109 */
[----:B--2---:R-:W-:Y:S05]  /*4130*/  @!P0 BRA `(.L_x_17) ;  /* 0xfffffffc00f88947 */ /* 0x004fea000383ffff */
[----:B------:R-:W-:Y:S05]  /*4140*/  BRA `(.L_x_25) ;  /* 0xffffffe000007947 */ /* 0x000fea000383ffff */
.L_x_18:
[----:B------:R-:W2:Y:S02]  /*4150*/  SYNCS.PHASECHK.TRANS64.TRYWAIT P0, [UR30], R22 ;  /* 0x00000016ff0075a7 */ /* 0x000ea4000800111e */
[----:B--2---:R-:W-:Y:S05]  /*4160*/  @!P0 BRA `(.L_x_18) ;  /* 0xfffffffc00f88947 */ /* 0x004fea000383ffff */
[----:B------:R-:W-:Y:S05]  /*4170*/  BRA `(.L_x_26) ;  /* 0xffffffe000147947 */ /* 0x000fea000383ffff */
.L_x_21:
[----:B------:R-:W0:Y:S02]  /*4180*/  SYNCS.PHASECHK.TRANS64.TRYWAIT P0, [UR30], R2 ;  /* 0x00000002ff0075a7 */ /* 0x000e24000800111e */
[----:B0-----:R-:W-:Y:S05]  /*4190*/  @!P0 BRA `(.L_x_21) ;  /* 0xfffffffc00f88947 */ /* 0x001fea000383ffff */
[----:B------:R-:W-:Y:S05]  /*41a0*/  BRA `(.L_x_27) ;  /* 0xfffffff000147947 */ /* 0x000fea000383ffff */
        .weak           $__internal_0_$__cuda_sm10x_tcgen05_guardrail_trap_col_being_dealloced_not_returned_by_alloc
        .type           $__internal_0_$__cuda_sm10x_tcgen05_guardrail_trap_col_being_dealloced_not_returned_by_alloc,@function
        .size           $__internal_0_$__cuda_sm10x_tcgen05_guardrail_trap_col_being_dealloced_not_returned_by_alloc,($__internal_1_$__cuda_sm10x_tcgen05_guardrail_trap_phase_invalid_during_alloc - $__internal_0_$__cuda_sm10x_tcgen05_guardrail_trap_col_being_dealloced_not_returned_by_alloc)
$__internal_0_$__cuda_sm10x_tcgen05_guardrail_trap_col_being_dealloced_not_returned_by_alloc:
[----:B------:R-:W-:Y:S05]  /*41b0*/  BPT.TRAP 0x1 ;  /* 0x000000040000795c */ /* 0x000fea0000300000 */
[----:B------:R-:W-:-:S04]  /*41c0*/  MOV R3, 0x0 ;  /* 0x0000000000037802 */ /* 0x000fc80000000f00 */
[----:B------:R-:W-:Y:S05]  /*41d0*/  RET.REL.NODEC R2 `(attn_fwd) ;  /* 0xffffffbc02887950 */ /* 0x000fea0003c3ffff */
        .weak           $__internal_1_$__cuda_sm10x_tcgen05_guardrail_trap_phase_invalid_during_alloc
        .type           $__internal_1_$__cuda_sm10x_tcgen05_guardrail_trap_phase_invalid_during_alloc,@function
        .size           $__internal_1_$__cuda_sm10x_tcgen05_guardrail_trap_phase_invalid_during_alloc,($__internal_2_$__cuda_sm10x_tcgen05_guardrail_trap_unallocated_columns_being_dealloced - $__internal_1_$__cuda_sm10x_tcgen05_guardrail_trap_phase_invalid_during_alloc)
$__internal_1_$__cuda_sm10x_tcgen05_guardrail_trap_phase_invalid_during_alloc:
[----:B------:R-:W-:Y:S05]  /*41e0*/  BPT.TRAP 0x1 ;  /* 0x000000040000795c */ /* 0x000fea0000300000 */
[----:B------:R-:W-:-:S04]  /*41f0*/  IMAD.MOV.U32 R3, RZ, RZ, 0x0 ;  /* 0x00000000ff037424 */ /* 0x000fc800078e00ff */
[----:B------:R-:W-:Y:S05]  /*4200*/  RET.REL.NODEC R2 `(attn_fwd) ;  /* 0xffffffbc027c7950 */ /* 0x000fea0003c3ffff */
        .weak           $__internal_2_$__cuda_sm10x_tcgen05_guardrail_trap_unallocated_columns_being_dealloced
        .type           $__internal_2_$__cuda_sm10x_tcgen05_guardrail_trap_unallocated_columns_being_dealloced,@function
        .size           $__internal_2_$__cuda_sm10x_tcgen05_guardrail_trap_unallocated_columns_being_dealloced,(.L_x_31 - $__internal_2_$__cuda_sm10x_tcgen05_guardrail_trap_unallocated_columns_being_dealloced)
$__internal_2_$__cuda_sm10x_tcgen05_guardrail_trap_unallocated_columns_being_dealloced:
[----:B------:R-:W-:Y:S05]  /*4210*/  BPT.TRAP 0x1 ;  /* 0x000000040000795c */ /* 0x000fea0000300000 */
[----:B------:R-:W-:-:S04]  /*4220*/  HFMA2 R3, -RZ, RZ, 0, 0 ;  /* 0x00000000ff037431 */ /* 0x000fc800000001ff */
[----:B------:R-:W-:Y:S05]  /*4230*/  RET.REL.NODEC R2 `(attn_fwd) ;  /* 0xffffffbc02707950 */ /* 0x000fea0003c3ffff */
.L_x_28:
[----:B------:R-:W-:-:S00]  /*4240*/  BRA `(.L_x_28) ;  /* 0xfffffffc00fc7947 */ /* 0x000fc0000383ffff */
[----:B------:R-:W-:-:S00]  /*4250*/  NOP ;  /* 0x0000000000007918 */ /* 0x000fc00000000000 */
        /* <DEDUP_REMOVED lines=10> */
.L_x_31:


//--------------------- .nv.global.init           --------------------------
	.section	.nv.global.init,"aw",@progbits
.nv.global.init:
	.type		_$_str,@object
	.size		_$_str,(.L_3 - _$_str)
_$_str:
        /*0000*/ 	.byte	0x5f, 0x5f, 0x43, 0x55, 0x44, 0x41, 0x5f, 0x46, 0x54, 0x5a, 0x00
.L_3:


//--------------------- .nv.shared.attn_fwd       --------------------------
	.section	.nv.shared.attn_fwd,"aw",@nobits
	.sectionflags	@""
	.align	16
	.zero		1024


//--------------------- .nv.shared.reserved.0     --------------------------
	.section	.nv.shared.reserved.0,"aw",@nobits
	.align	8
	.weak		__nv_reservedSMEM_offset_0_alias
	.size		__nv_reservedSMEM_offset_0_alias, 0, 64
	.other		__nv_reservedSMEM_offset_0_alias,@"STO_CUDA_RESERVED_SHARED STV_DEFAULT"
__nv_reservedSMEM_offset_0_alias:
	.zero		0
.nv.shared.reserved.0:
	.zero		64
	.weak		__nv_reservedSMEM_allocation_phase
	.type		__nv_reservedSMEM_allocation_phase,@object
	.size		__nv_reservedSMEM_allocation_phase,(.L_0 - __nv_reservedSMEM_allocation_phase)
__nv_reservedSMEM_allocation_phase:
	.zero		1
.L_0:
	.zero		7
	.weak		__nv_reservedSMEM_devtool_atexit_pc
	.type		__nv_reservedSMEM_devtool_atexit_pc,@object
	.size		__nv_reservedSMEM_devtool_atexit_pc,(__nv_reservedSMEM_allocation_mask - __nv_reservedSMEM_devtool_atexit_pc)
__nv_reservedSMEM_devtool_atexit_pc:
	.zero		8
	.weak		__nv_reservedSMEM_allocation_mask
	.type		__nv_reservedSMEM_allocation_mask,@object
	.size		__nv_reservedSMEM_allocation_mask,(.L_2 - __nv_reservedSMEM_allocation_mask)
__nv_reservedSMEM_allocation_mask:
	.zero		4
.L_2:


//--------------------- .nv.constant0.attn_fwd    --------------------------
	.section	.nv.constant0.attn_fwd,"a",@progbits
	.sectionflags	@""
	.align	4
.nv.constant0.attn_fwd:
	.zero		1032


//--------------------- SYMBOLS --------------------------

	.type		.nv.reservedSmem.offset0,@object
	.size		.nv.reservedSmem.offset0,0x4
	.type		.nv.reservedSmem.cap,@object
	.size		.nv.reservedSmem.cap,0x4
